//
// Generated by NVIDIA NVVM Compiler
//
// Compiler Build ID: CL-36424714
// Cuda compilation tools, release 13.0, V13.0.88
// Based on NVVM 20.0.0
//

.version 9.0
.target sm_100
.address_size 64

	// .globl	_Z17compute_distancesPfS_iiiPiS0_

.visible .entry _Z17compute_distancesPfS_iiiPiS0_(
	.param .u64 .ptr .align 1 _Z17compute_distancesPfS_iiiPiS0__param_0,
	.param .u64 .ptr .align 1 _Z17compute_distancesPfS_iiiPiS0__param_1,
	.param .u32 _Z17compute_distancesPfS_iiiPiS0__param_2,
	.param .u32 _Z17compute_distancesPfS_iiiPiS0__param_3,
	.param .u32 _Z17compute_distancesPfS_iiiPiS0__param_4,
	.param .u64 .ptr .align 1 _Z17compute_distancesPfS_iiiPiS0__param_5,
	.param .u64 .ptr .align 1 _Z17compute_distancesPfS_iiiPiS0__param_6
)
{
	.reg .pred 	%p<19>;
	.reg .b32 	%r<78>;
	.reg .b32 	%f<96>;
	.reg .b64 	%rd<43>;

	ld.param.u64 	%rd8, [_Z17compute_distancesPfS_iiiPiS0__param_0];
	ld.param.u64 	%rd9, [_Z17compute_distancesPfS_iiiPiS0__param_1];
	ld.param.u32 	%r40, [_Z17compute_distancesPfS_iiiPiS0__param_2];
	ld.param.u32 	%r38, [_Z17compute_distancesPfS_iiiPiS0__param_3];
	ld.param.u32 	%r39, [_Z17compute_distancesPfS_iiiPiS0__param_4];
	ld.param.u64 	%rd6, [_Z17compute_distancesPfS_iiiPiS0__param_5];
	ld.param.u64 	%rd7, [_Z17compute_distancesPfS_iiiPiS0__param_6];
	cvta.to.global.u64 	%rd1, %rd9;
	cvta.to.global.u64 	%rd2, %rd8;
	mov.u32 	%r41, %ctaid.x;
	mov.u32 	%r42, %ntid.x;
	mov.u32 	%r43, %tid.x;
	mad.lo.s32 	%r1, %r41, %r42, %r43;
	setp.ge.s32 	%p1, %r1, %r40;
	@%p1 bra 	$L__BB0_23;
	setp.lt.s32 	%p2, %r39, 1;
	mov.b32 	%r77, -1;
	@%p2 bra 	$L__BB0_22;
	setp.lt.s32 	%p3, %r38, 1;
	mul.lo.s32 	%r2, %r38, %r1;
	@%p3 bra 	$L__BB0_16;
	and.b32  	%r3, %r38, 7;
	and.b32  	%r4, %r38, 3;
	and.b32  	%r5, %r38, 2147483640;
	and.b32  	%r6, %r38, 1;
	neg.s32 	%r7, %r5;
	mov.f32 	%f84, 0f7F7FFFFF;
	mov.b32 	%r77, -1;
	mov.b32 	%r62, 0;
$L__BB0_4:
	setp.lt.u32 	%p10, %r38, 8;
	mul.lo.s32 	%r10, %r62, %r38;
	mov.f32 	%f92, 0f00000000;
	mov.b32 	%r67, 0;
	@%p10 bra 	$L__BB0_7;
	mul.wide.u32 	%rd10, %r10, 4;
	add.s64 	%rd11, %rd1, %rd10;
	add.s64 	%rd42, %rd11, 16;
	mov.f32 	%f92, 0f00000000;
	mov.u32 	%r64, %r2;
	mov.u32 	%r65, %r7;
$L__BB0_6:
	.pragma "nounroll";
	mul.wide.s32 	%rd12, %r64, 4;
	add.s64 	%rd13, %rd2, %rd12;
	ld.global.f32 	%f26, [%rd13];
	ld.global.f32 	%f27, [%rd42+-16];
	sub.f32 	%f28, %f26, %f27;
	fma.rn.f32 	%f29, %f28, %f28, %f92;
	ld.global.f32 	%f30, [%rd13+4];
	ld.global.f32 	%f31, [%rd42+-12];
	sub.f32 	%f32, %f30, %f31;
	fma.rn.f32 	%f33, %f32, %f32, %f29;
	ld.global.f32 	%f34, [%rd13+8];
	ld.global.f32 	%f35, [%rd42+-8];
	sub.f32 	%f36, %f34, %f35;
	fma.rn.f32 	%f37, %f36, %f36, %f33;
	ld.global.f32 	%f38, [%rd13+12];
	ld.global.f32 	%f39, [%rd42+-4];
	sub.f32 	%f40, %f38, %f39;
	fma.rn.f32 	%f41, %f40, %f40, %f37;
	ld.global.f32 	%f42, [%rd13+16];
	ld.global.f32 	%f43, [%rd42];
	sub.f32 	%f44, %f42, %f43;
	fma.rn.f32 	%f45, %f44, %f44, %f41;
	ld.global.f32 	%f46, [%rd13+20];
	ld.global.f32 	%f47, [%rd42+4];
	sub.f32 	%f48, %f46, %f47;
	fma.rn.f32 	%f49, %f48, %f48, %f45;
	ld.global.f32 	%f50, [%rd13+24];
	ld.global.f32 	%f51, [%rd42+8];
	sub.f32 	%f52, %f50, %f51;
	fma.rn.f32 	%f53, %f52, %f52, %f49;
	ld.global.f32 	%f54, [%rd13+28];
	ld.global.f32 	%f55, [%rd42+12];
	sub.f32 	%f56, %f54, %f55;
	fma.rn.f32 	%f92, %f56, %f56, %f53;
	add.s32 	%r65, %r65, 8;
	add.s32 	%r64, %r64, 8;
	add.s64 	%rd42, %rd42, 32;
	setp.ne.s32 	%p11, %r65, 0;
	mov.u32 	%r67, %r5;
	@%p11 bra 	$L__BB0_6;
$L__BB0_7:
	setp.eq.s32 	%p12, %r3, 0;
	@%p12 bra 	$L__BB0_15;
	add.s32 	%r54, %r3, -1;
	setp.lt.u32 	%p13, %r54, 3;
	@%p13 bra 	$L__BB0_10;
	add.s32 	%r55, %r67, %r2;
	mul.wide.s32 	%rd14, %r55, 4;
	add.s64 	%rd15, %rd2, %rd14;
	ld.global.f32 	%f58, [%rd15];
	add.s32 	%r56, %r67, %r10;
	mul.wide.u32 	%rd16, %r56, 4;
	add.s64 	%rd17, %rd1, %rd16;
	ld.global.f32 	%f59, [%rd17];
	sub.f32 	%f60, %f58, %f59;
	fma.rn.f32 	%f61, %f60, %f60, %f92;
	ld.global.f32 	%f62, [%rd15+4];
	cvt.u64.u32 	%rd18, %r10;
	cvt.u64.u32 	%rd19, %r67;
	add.s64 	%rd20, %rd19, %rd18;
	shl.b64 	%rd21, %rd20, 2;
	add.s64 	%rd22, %rd1, %rd21;
	ld.global.f32 	%f63, [%rd22+4];
	sub.f32 	%f64, %f62, %f63;
	fma.rn.f32 	%f65, %f64, %f64, %f61;
	ld.global.f32 	%f66, [%rd15+8];
	ld.global.f32 	%f67, [%rd22+8];
	sub.f32 	%f68, %f66, %f67;
	fma.rn.f32 	%f69, %f68, %f68, %f65;
	ld.global.f32 	%f70, [%rd15+12];
	ld.global.f32 	%f71, [%rd22+12];
	sub.f32 	%f72, %f70, %f71;
	fma.rn.f32 	%f92, %f72, %f72, %f69;
	add.s32 	%r67, %r67, 4;
$L__BB0_10:
	setp.eq.s32 	%p14, %r4, 0;
	@%p14 bra 	$L__BB0_15;
	setp.eq.s32 	%p15, %r4, 1;
	@%p15 bra 	$L__BB0_13;
	add.s32 	%r57, %r67, %r2;
	mul.wide.s32 	%rd23, %r57, 4;
	add.s64 	%rd24, %rd2, %rd23;
	ld.global.f32 	%f74, [%rd24];
	add.s32 	%r58, %r67, %r10;
	mul.wide.u32 	%rd25, %r58, 4;
	add.s64 	%rd26, %rd1, %rd25;
	ld.global.f32 	%f75, [%rd26];
	sub.f32 	%f76, %f74, %f75;
	fma.rn.f32 	%f77, %f76, %f76, %f92;
	ld.global.f32 	%f78, [%rd24+4];
	cvt.u64.u32 	%rd27, %r10;
	cvt.u64.u32 	%rd28, %r67;
	add.s64 	%rd29, %rd28, %rd27;
	shl.b64 	%rd30, %rd29, 2;
	add.s64 	%rd31, %rd1, %rd30;
	ld.global.f32 	%f79, [%rd31+4];
	sub.f32 	%f80, %f78, %f79;
	fma.rn.f32 	%f92, %f80, %f80, %f77;
	add.s32 	%r67, %r67, 2;
$L__BB0_13:
	setp.eq.s32 	%p16, %r6, 0;
	@%p16 bra 	$L__BB0_15;
	add.s32 	%r59, %r67, %r2;
	mul.wide.s32 	%rd32, %r59, 4;
	add.s64 	%rd33, %rd2, %rd32;
	ld.global.f32 	%f81, [%rd33];
	add.s32 	%r60, %r67, %r10;
	mul.wide.u32 	%rd34, %r60, 4;
	add.s64 	%rd35, %rd1, %rd34;
	ld.global.f32 	%f82, [%rd35];
	sub.f32 	%f83, %f81, %f82;
	fma.rn.f32 	%f92, %f83, %f83, %f92;
$L__BB0_15:
	setp.lt.f32 	%p17, %f92, %f84;
	selp.f32 	%f84, %f92, %f84, %p17;
	selp.b32 	%r77, %r62, %r77, %p17;
	add.s32 	%r62, %r62, 1;
	setp.eq.s32 	%p18, %r62, %r39;
	@%p18 bra 	$L__BB0_22;
	bra.uni 	$L__BB0_4;
$L__BB0_16:
	and.b32  	%r22, %r39, 3;
	setp.lt.u32 	%p4, %r39, 4;
	mov.f32 	%f94, 0f7F7FFFFF;
	mov.b32 	%r77, -1;
	mov.b32 	%r74, 0;
	@%p4 bra 	$L__BB0_19;
	and.b32  	%r74, %r39, 2147483644;
	mov.f32 	%f94, 0f7F7FFFFF;
	mov.b32 	%r77, -1;
	mov.b32 	%r69, 0;
$L__BB0_18:
	setp.gt.f32 	%p5, %f94, 0f00000000;
	selp.f32 	%f94, 0f00000000, %f94, %p5;
	selp.b32 	%r77, %r69, %r77, %p5;
	add.s32 	%r69, %r69, 4;
	setp.ne.s32 	%p6, %r69, %r74;
	@%p6 bra 	$L__BB0_18;
$L__BB0_19:
	setp.eq.s32 	%p7, %r22, 0;
	@%p7 bra 	$L__BB0_22;
	mov.b32 	%r76, 0;
$L__BB0_21:
	.pragma "nounroll";
	setp.gt.f32 	%p8, %f94, 0f00000000;
	selp.f32 	%f94, 0f00000000, %f94, %p8;
	selp.b32 	%r77, %r74, %r77, %p8;
	add.s32 	%r74, %r74, 1;
	add.s32 	%r76, %r76, 1;
	setp.ne.s32 	%p9, %r76, %r22;
	@%p9 bra 	$L__BB0_21;
$L__BB0_22:
	cvta.to.global.u64 	%rd36, %rd6;
	mul.wide.s32 	%rd37, %r1, 4;
	add.s64 	%rd38, %rd36, %rd37;
	st.global.u32 	[%rd38], %r77;
	cvta.to.global.u64 	%rd39, %rd7;
	mul.wide.s32 	%rd40, %r77, 4;
	add.s64 	%rd41, %rd39, %rd40;
	atom.global.add.u32 	%r61, [%rd41], 1;
$L__BB0_23:
	ret;

}
	// .globl	_Z16update_centroidsPfiiiPiS_S0_
.visible .entry _Z16update_centroidsPfiiiPiS_S0_(
	.param .u64 .ptr .align 1 _Z16update_centroidsPfiiiPiS_S0__param_0,
	.param .u32 _Z16update_centroidsPfiiiPiS_S0__param_1,
	.param .u32 _Z16update_centroidsPfiiiPiS_S0__param_2,
	.param .u32 _Z16update_centroidsPfiiiPiS_S0__param_3,
	.param .u64 .ptr .align 1 _Z16update_centroidsPfiiiPiS_S0__param_4,
	.param .u64 .ptr .align 1 _Z16update_centroidsPfiiiPiS_S0__param_5,
	.param .u64 .ptr .align 1 _Z16update_centroidsPfiiiPiS_S0__param_6
)
{
	.reg .pred 	%p<11>;
	.reg .b32 	%r<50>;
	.reg .b32 	%f<59>;
	.reg .b64 	%rd<28>;

	ld.param.u64 	%rd6, [_Z16update_centroidsPfiiiPiS_S0__param_0];
	ld.param.u32 	%r30, [_Z16update_centroidsPfiiiPiS_S0__param_1];
	ld.param.u32 	%r29, [_Z16update_centroidsPfiiiPiS_S0__param_2];
	ld.param.u64 	%rd4, [_Z16update_centroidsPfiiiPiS_S0__param_4];
	cvta.to.global.u64 	%rd1, %rd6;
	mov.u32 	%r31, %ctaid.x;
	mov.u32 	%r32, %ntid.x;
	mov.u32 	%r33, %tid.x;
	mad.lo.s32 	%r1, %r31, %r32, %r33;
	setp.ge.s32 	%p1, %r1, %r30;
	@%p1 bra 	$L__BB1_14;
	cvta.to.global.u64 	%rd2, %rd4;
	setp.lt.s32 	%p2, %r29, 1;
	@%p2 bra 	$L__BB1_14;
	mul.wide.s32 	%rd7, %r1, 4;
	add.s64 	%rd8, %rd2, %rd7;
	ld.global.u32 	%r35, [%rd8];
	mul.lo.s32 	%r2, %r35, %r29;
	mul.lo.s32 	%r3, %r29, %r1;
	setp.lt.u32 	%p3, %r29, 16;
	mov.b32 	%r45, 0;
	@%p3 bra 	$L__BB1_5;
	and.b32  	%r45, %r29, 2147483632;
	neg.s32 	%r43, %r45;
	mov.u32 	%r41, %r3;
	mov.u32 	%r42, %r2;
$L__BB1_4:
	.pragma "nounroll";
	ld.param.u64 	%rd26, [_Z16update_centroidsPfiiiPiS_S0__param_5];
	mul.wide.s32 	%rd9, %r42, 4;
	cvta.to.global.u64 	%rd10, %rd26;
	add.s64 	%rd11, %rd10, %rd9;
	mul.wide.s32 	%rd12, %r41, 4;
	add.s64 	%rd13, %rd1, %rd12;
	ld.global.f32 	%f1, [%rd13];
	atom.global.add.f32 	%f2, [%rd11], %f1;
	ld.global.f32 	%f3, [%rd13+4];
	atom.global.add.f32 	%f4, [%rd11+4], %f3;
	ld.global.f32 	%f5, [%rd13+8];
	atom.global.add.f32 	%f6, [%rd11+8], %f5;
	ld.global.f32 	%f7, [%rd13+12];
	atom.global.add.f32 	%f8, [%rd11+12], %f7;
	ld.global.f32 	%f9, [%rd13+16];
	atom.global.add.f32 	%f10, [%rd11+16], %f9;
	ld.global.f32 	%f11, [%rd13+20];
	atom.global.add.f32 	%f12, [%rd11+20], %f11;
	ld.global.f32 	%f13, [%rd13+24];
	atom.global.add.f32 	%f14, [%rd11+24], %f13;
	ld.global.f32 	%f15, [%rd13+28];
	atom.global.add.f32 	%f16, [%rd11+28], %f15;
	ld.global.f32 	%f17, [%rd13+32];
	atom.global.add.f32 	%f18, [%rd11+32], %f17;
	ld.global.f32 	%f19, [%rd13+36];
	atom.global.add.f32 	%f20, [%rd11+36], %f19;
	ld.global.f32 	%f21, [%rd13+40];
	atom.global.add.f32 	%f22, [%rd11+40], %f21;
	ld.global.f32 	%f23, [%rd13+44];
	atom.global.add.f32 	%f24, [%rd11+44], %f23;
	ld.global.f32 	%f25, [%rd13+48];
	atom.global.add.f32 	%f26, [%rd11+48], %f25;
	ld.global.f32 	%f27, [%rd13+52];
	atom.global.add.f32 	%f28, [%rd11+52], %f27;
	ld.global.f32 	%f29, [%rd13+56];
	atom.global.add.f32 	%f30, [%rd11+56], %f29;
	ld.global.f32 	%f31, [%rd13+60];
	atom.global.add.f32 	%f32, [%rd11+60], %f31;
	add.s32 	%r43, %r43, 16;
	add.s32 	%r42, %r42, 16;
	add.s32 	%r41, %r41, 16;
	setp.ne.s32 	%p4, %r43, 0;
	@%p4 bra 	$L__BB1_4;
$L__BB1_5:
	and.b32  	%r13, %r29, 15;
	setp.eq.s32 	%p5, %r13, 0;
	@%p5 bra 	$L__BB1_14;
	ld.param.u64 	%rd27, [_Z16update_centroidsPfiiiPiS_S0__param_5];
	cvta.to.global.u64 	%rd3, %rd27;
	and.b32  	%r14, %r29, 7;
	setp.lt.u32 	%p6, %r13, 8;
	@%p6 bra 	$L__BB1_8;
	add.s32 	%r37, %r45, %r2;
	mul.wide.s32 	%rd14, %r37, 4;
	add.s64 	%rd15, %rd3, %rd14;
	add.s32 	%r38, %r45, %r3;
	mul.wide.s32 	%rd16, %r38, 4;
	add.s64 	%rd17, %rd1, %rd16;
	ld.global.f32 	%f33, [%rd17];
	atom.global.add.f32 	%f34, [%rd15], %f33;
	ld.global.f32 	%f35, [%rd17+4];
	atom.global.add.f32 	%f36, [%rd15+4], %f35;
	ld.global.f32 	%f37, [%rd17+8];
	atom.global.add.f32 	%f38, [%rd15+8], %f37;
	ld.global.f32 	%f39, [%rd17+12];
	atom.global.add.f32 	%f40, [%rd15+12], %f39;
	ld.global.f32 	%f41, [%rd17+16];
	atom.global.add.f32 	%f42, [%rd15+16], %f41;
	ld.global.f32 	%f43, [%rd17+20];
	atom.global.add.f32 	%f44, [%rd15+20], %f43;
	ld.global.f32 	%f45, [%rd17+24];
	atom.global.add.f32 	%f46, [%rd15+24], %f45;
	ld.global.f32 	%f47, [%rd17+28];
	atom.global.add.f32 	%f48, [%rd15+28], %f47;
	add.s32 	%r45, %r45, 8;
$L__BB1_8:
	setp.eq.s32 	%p7, %r14, 0;
	@%p7 bra 	$L__BB1_14;
	and.b32  	%r17, %r29, 3;
	setp.lt.u32 	%p8, %r14, 4;
	@%p8 bra 	$L__BB1_11;
	add.s32 	%r39, %r45, %r2;
	mul.wide.s32 	%rd18, %r39, 4;
	add.s64 	%rd19, %rd3, %rd18;
	add.s32 	%r40, %r45, %r3;
	mul.wide.s32 	%rd20, %r40, 4;
	add.s64 	%rd21, %rd1, %rd20;
	ld.global.f32 	%f49, [%rd21];
	atom.global.add.f32 	%f50, [%rd19], %f49;
	ld.global.f32 	%f51, [%rd21+4];
	atom.global.add.f32 	%f52, [%rd19+4], %f51;
	ld.global.f32 	%f53, [%rd21+8];
	atom.global.add.f32 	%f54, [%rd19+8], %f53;
	ld.global.f32 	%f55, [%rd21+12];
	atom.global.add.f32 	%f56, [%rd19+12], %f55;
	add.s32 	%r45, %r45, 4;
$L__BB1_11:
	setp.eq.s32 	%p9, %r17, 0;
	@%p9 bra 	$L__BB1_14;
	add.s32 	%r49, %r45, %r3;
	add.s32 	%r48, %r45, %r2;
	neg.s32 	%r47, %r17;
$L__BB1_13:
	.pragma "nounroll";
	mul.wide.s32 	%rd22, %r49, 4;
	add.s64 	%rd23, %rd1, %rd22;
	mul.wide.s32 	%rd24, %r48, 4;
	add.s64 	%rd25, %rd3, %rd24;
	ld.global.f32 	%f57, [%rd23];
	atom.global.add.f32 	%f58, [%rd25], %f57;
	add.s32 	%r49, %r49, 1;
	add.s32 	%r48, %r48, 1;
	add.s32 	%r47, %r47, 1;
	setp.ne.s32 	%p10, %r47, 0;
	@%p10 bra 	$L__BB1_13;
$L__BB1_14:
	ret;

}
	// .globl	_Z19normalize_centroidsPiPfii
.visible .entry _Z19normalize_centroidsPiPfii(
	.param .u64 .ptr .align 1 _Z19normalize_centroidsPiPfii_param_0,
	.param .u64 .ptr .align 1 _Z19normalize_centroidsPiPfii_param_1,
	.param .u32 _Z19normalize_centroidsPiPfii_param_2,
	.param .u32 _Z19normalize_centroidsPiPfii_param_3
)
{
	.reg .pred 	%p<11>;
	.reg .b32 	%r<48>;
	.reg .b32 	%f<46>;
	.reg .b64 	%rd<16>;

	ld.param.u64 	%rd4, [_Z19normalize_centroidsPiPfii_param_0];
	ld.param.u64 	%rd5, [_Z19normalize_centroidsPiPfii_param_1];
	ld.param.u32 	%r17, [_Z19normalize_centroidsPiPfii_param_2];
	ld.param.u32 	%r16, [_Z19normalize_centroidsPiPfii_param_3];
	cvta.to.global.u64 	%rd1, %rd5;
	mov.u32 	%r18, %ctaid.x;
	mov.u32 	%r19, %ntid.x;
	mov.u32 	%r20, %tid.x;
	mad.lo.s32 	%r1, %r18, %r19, %r20;
	setp.ge.s32 	%p1, %r1, %r17;
	@%p1 bra 	$L__BB2_13;
	cvta.to.global.u64 	%rd6, %rd4;
	mul.wide.s32 	%rd7, %r1, 4;
	add.s64 	%rd2, %rd6, %rd7;
	ld.global.u32 	%r21, [%rd2];
	min.s32 	%r22, %r21, %r16;
	setp.lt.s32 	%p2, %r22, 1;
	@%p2 bra 	$L__BB2_13;
	mul.lo.s32 	%r2, %r16, %r1;
	and.b32  	%r3, %r16, 7;
	setp.lt.u32 	%p3, %r16, 8;
	mov.b32 	%r46, 0;
	@%p3 bra 	$L__BB2_5;
	and.b32  	%r46, %r16, 2147483640;
	neg.s32 	%r44, %r46;
	add.s64 	%rd3, %rd1, 16;
	mov.u32 	%r43, %r2;
$L__BB2_4:
	.pragma "nounroll";
	mul.wide.s32 	%rd8, %r43, 4;
	add.s64 	%rd9, %rd3, %rd8;
	ld.global.f32 	%f1, [%rd9+-16];
	ld.global.u32 	%r24, [%rd2];
	cvt.rn.f32.s32 	%f2, %r24;
	div.rn.f32 	%f3, %f1, %f2;
	st.global.f32 	[%rd9+-16], %f3;
	ld.global.f32 	%f4, [%rd9+-12];
	ld.global.u32 	%r25, [%rd2];
	cvt.rn.f32.s32 	%f5, %r25;
	div.rn.f32 	%f6, %f4, %f5;
	st.global.f32 	[%rd9+-12], %f6;
	ld.global.f32 	%f7, [%rd9+-8];
	ld.global.u32 	%r26, [%rd2];
	cvt.rn.f32.s32 	%f8, %r26;
	div.rn.f32 	%f9, %f7, %f8;
	st.global.f32 	[%rd9+-8], %f9;
	ld.global.f32 	%f10, [%rd9+-4];
	ld.global.u32 	%r27, [%rd2];
	cvt.rn.f32.s32 	%f11, %r27;
	div.rn.f32 	%f12, %f10, %f11;
	st.global.f32 	[%rd9+-4], %f12;
	ld.global.f32 	%f13, [%rd9];
	ld.global.u32 	%r28, [%rd2];
	cvt.rn.f32.s32 	%f14, %r28;
	div.rn.f32 	%f15, %f13, %f14;
	st.global.f32 	[%rd9], %f15;
	ld.global.f32 	%f16, [%rd9+4];
	ld.global.u32 	%r29, [%rd2];
	cvt.rn.f32.s32 	%f17, %r29;
	div.rn.f32 	%f18, %f16, %f17;
	st.global.f32 	[%rd9+4], %f18;
	ld.global.f32 	%f19, [%rd9+8];
	ld.global.u32 	%r30, [%rd2];
	cvt.rn.f32.s32 	%f20, %r30;
	div.rn.f32 	%f21, %f19, %f20;
	st.global.f32 	[%rd9+8], %f21;
	ld.global.f32 	%f22, [%rd9+12];
	ld.global.u32 	%r31, [%rd2];
	cvt.rn.f32.s32 	%f23, %r31;
	div.rn.f32 	%f24, %f22, %f23;
	st.global.f32 	[%rd9+12], %f24;
	add.s32 	%r44, %r44, 8;
	add.s32 	%r43, %r43, 8;
	setp.ne.s32 	%p4, %r44, 0;
	@%p4 bra 	$L__BB2_4;
$L__BB2_5:
	setp.eq.s32 	%p5, %r3, 0;
	@%p5 bra 	$L__BB2_13;
	and.b32  	%r11, %r16, 3;
	setp.lt.u32 	%p6, %r3, 4;
	@%p6 bra 	$L__BB2_8;
	add.s32 	%r32, %r46, %r2;
	mul.wide.s32 	%rd10, %r32, 4;
	add.s64 	%rd11, %rd1, %rd10;
	ld.global.f32 	%f25, [%rd11];
	ld.global.u32 	%r33, [%rd2];
	cvt.rn.f32.s32 	%f26, %r33;
	div.rn.f32 	%f27, %f25, %f26;
	st.global.f32 	[%rd11], %f27;
	ld.global.f32 	%f28, [%rd11+4];
	ld.global.u32 	%r34, [%rd2];
	cvt.rn.f32.s32 	%f29, %r34;
	div.rn.f32 	%f30, %f28, %f29;
	st.global.f32 	[%rd11+4], %f30;
	ld.global.f32 	%f31, [%rd11+8];
	ld.global.u32 	%r35, [%rd2];
	cvt.rn.f32.s32 	%f32, %r35;
	div.rn.f32 	%f33, %f31, %f32;
	st.global.f32 	[%rd11+8], %f33;
	ld.global.f32 	%f34, [%rd11+12];
	ld.global.u32 	%r36, [%rd2];
	cvt.rn.f32.s32 	%f35, %r36;
	div.rn.f32 	%f36, %f34, %f35;
	st.global.f32 	[%rd11+12], %f36;
	add.s32 	%r46, %r46, 4;
$L__BB2_8:
	setp.eq.s32 	%p7, %r11, 0;
	@%p7 bra 	$L__BB2_13;
	setp.eq.s32 	%p8, %r11, 1;
	@%p8 bra 	$L__BB2_11;
	add.s32 	%r37, %r46, %r2;
	mul.wide.s32 	%rd12, %r37, 4;
	add.s64 	%rd13, %rd1, %rd12;
	ld.global.f32 	%f37, [%rd13];
	ld.global.u32 	%r38, [%rd2];
	cvt.rn.f32.s32 	%f38, %r38;
	div.rn.f32 	%f39, %f37, %f38;
	st.global.f32 	[%rd13], %f39;
	ld.global.f32 	%f40, [%rd13+4];
	ld.global.u32 	%r39, [%rd2];
	cvt.rn.f32.s32 	%f41, %r39;
	div.rn.f32 	%f42, %f40, %f41;
	st.global.f32 	[%rd13+4], %f42;
	add.s32 	%r46, %r46, 2;
$L__BB2_11:
	and.b32  	%r40, %r16, 1;
	setp.eq.b32 	%p9, %r40, 1;
	not.pred 	%p10, %p9;
	@%p10 bra 	$L__BB2_13;
	add.s32 	%r41, %r46, %r2;
	mul.wide.s32 	%rd14, %r41, 4;
	add.s64 	%rd15, %rd1, %rd14;
	ld.global.f32 	%f43, [%rd15];
	ld.global.u32 	%r42, [%rd2];
	cvt.rn.f32.s32 	%f44, %r42;
	div.rn.f32 	%f45, %f43, %f44;
	st.global.f32 	[%rd15], %f45;
$L__BB2_13:
	ret;

}


// ===== COMPILED SASS (sm_100) =====

	.target	sm_100

	.elftype	@"ET_EXEC"


//--------------------- .note.nv.tkinfo           --------------------------
	.section	.note.nv.tkinfo,"",@"SHT_NOTE"
	.sectionflags	@"SHF_NOTE_NV_TKINFO"
	.tkinfo
        /*0018*/ 	.word	0x00000002
        /*0030*/ 	.string	""
        /*0030*/ 	.string	"ptxas"
        /*0030*/ 	.string	"Cuda compilation tools, release 13.0, V13.0.88"
        /*0030*/ 	.string	"Build cuda_13.0.r13.0/compiler.36424714_0"
        /*0030*/ 	.string	"-arch sm_100 -m 64 "



//--------------------- .note.nv.cuinfo           --------------------------
	.section	.note.nv.cuinfo,"",@"SHT_NOTE"
	.sectionflags	@"SHF_NOTE_NV_CUINFO"
        /*0018*/ 	.short	0x0002
        /*001a*/ 	.short	0x0064
        /*001c*/ 	.short	0x0082
	.zero		2


//--------------------- .nv.info                  --------------------------
	.section	.nv.info,"",@"SHT_CUDA_INFO"
	.align	4


	//----- nvinfo : EIATTR_REGCOUNT
	.align		4
        /*0000*/ 	.byte	0x04, 0x2f
        /*0002*/ 	.short	(.L_1 - .L_0)
	.align		4
.L_0:
        /*0004*/ 	.word	index@(_Z17compute_distancesPfS_iiiPiS0_)
        /*0008*/ 	.word	0x0000001f


	//----- nvinfo : EIATTR_FRAME_SIZE
	.align		4
.L_1:
        /*000c*/ 	.byte	0x04, 0x11
        /*000e*/ 	.short	(.L_3 - .L_2)
	.align		4
.L_2:
        /*0010*/ 	.word	index@(_Z17compute_distancesPfS_iiiPiS0_)
        /*0014*/ 	.word	0x00000000


	//----- nvinfo : EIATTR_REGCOUNT
	.align		4
.L_3:
        /*0018*/ 	.byte	0x04, 0x2f
        /*001a*/ 	.short	(.L_5 - .L_4)
	.align		4
.L_4:
        /*001c*/ 	.word	index@(_Z16update_centroidsPfiiiPiS_S0_)
        /*0020*/ 	.word	0x0000001a


	//----- nvinfo : EIATTR_FRAME_SIZE
	.align		4
.L_5:
        /*0024*/ 	.byte	0x04, 0x11
        /*0026*/ 	.short	(.L_7 - .L_6)
	.align		4
.L_6:
        /*0028*/ 	.word	index@(_Z16update_centroidsPfiiiPiS_S0_)
        /*002c*/ 	.word	0x00000000


	//----- nvinfo : EIATTR_REGCOUNT
	.align		4
.L_7:
        /*0030*/ 	.byte	0x04, 0x2f
        /*0032*/ 	.short	(.L_9 - .L_8)
	.align		4
.L_8:
        /*0034*/ 	.word	index@(_Z19normalize_centroidsPiPfii)
        /*0038*/ 	.word	0x00000013


	//----- nvinfo : EIATTR_FRAME_SIZE
	.align		4
.L_9:
        /*003c*/ 	.byte	0x04, 0x11
        /*003e*/ 	.short	(.L_11 - .L_10)
	.align		4
.L_10:
        /*0040*/ 	.word	index@($__internal_0_$__cuda_sm3x_div_rn_noftz_f32_slowpath)
        /*0044*/ 	.word	0x00000000


	//----- nvinfo : EIATTR_FRAME_SIZE
	.align		4
.L_11:
        /*0048*/ 	.byte	0x04, 0x11
        /*004a*/ 	.short	(.L_13 - .L_12)
	.align		4
.L_12:
        /*004c*/ 	.word	index@(_Z19normalize_centroidsPiPfii)
        /*0050*/ 	.word	0x00000000


	//----- nvinfo : EIATTR_MIN_STACK_SIZE
	.align		4
.L_13:
        /*0054*/ 	.byte	0x04, 0x12
        /*0056*/ 	.short	(.L_15 - .L_14)
	.align		4
.L_14:
        /*0058*/ 	.word	index@(_Z19normalize_centroidsPiPfii)
        /*005c*/ 	.word	0x00000000


	//----- nvinfo : EIATTR_MIN_STACK_SIZE
	.align		4
.L_15:
        /*0060*/ 	.byte	0x04, 0x12
        /*0062*/ 	.short	(.L_17 - .L_16)
	.align		4
.L_16:
        /*0064*/ 	.word	index@(_Z16update_centroidsPfiiiPiS_S0_)
        /*0068*/ 	.word	0x00000000


	//----- nvinfo : EIATTR_MIN_STACK_SIZE
	.align		4
.L_17:
        /*006c*/ 	.byte	0x04, 0x12
        /*006e*/ 	.short	(.L_19 - .L_18)
	.align		4
.L_18:
        /*0070*/ 	.word	index@(_Z17compute_distancesPfS_iiiPiS0_)
        /*0074*/ 	.word	0x00000000
.L_19:


//--------------------- .nv.compat                --------------------------
	.section	.nv.compat,"",@"SHT_CUDA_COMPAT_INFO"
	.align	4
        /*0000*/ 	.byte	0x02, 0x09, 0x00, 0x00, 0x02, 0x02, 0x01, 0x00, 0x02, 0x05, 0x05, 0x00, 0x03, 0x07, 0x01, 0x01
        /*0010*/ 	.byte	0x02, 0x03, 0x00, 0x00, 0x02, 0x06, 0x01, 0x00, 0x04, 0x0b, 0x08, 0x00, 0x01, 0x00, 0x00, 0x00
        /*0020*/ 	.byte	0x00, 0x00, 0x00, 0x00


//--------------------- .nv.info._Z19normalize_centroidsPiPfii --------------------------
	.section	.nv.info._Z19normalize_centroidsPiPfii,"",@"SHT_CUDA_INFO"
	.sectionflags	@""
	.align	4


	//----- nvinfo : EIATTR_CUDA_API_VERSION
	.align		4
        /*0000*/ 	.byte	0x04, 0x37
        /*0002*/ 	.short	(.L_21 - .L_20)
.L_20:
        /*0004*/ 	.word	0x00000082


	//----- nvinfo : EIATTR_KPARAM_INFO
	.align		4
.L_21:
        /*0008*/ 	.byte	0x04, 0x17
        /*000a*/ 	.short	(.L_23 - .L_22)
.L_22:
        /*000c*/ 	.word	0x00000000
        /*0010*/ 	.short	0x0003
        /*0012*/ 	.short	0x0014
        /*0014*/ 	.byte	0x00, 0xf0, 0x11, 0x00


	//----- nvinfo : EIATTR_KPARAM_INFO
	.align		4
.L_23:
        /*0018*/ 	.byte	0x04, 0x17
        /*001a*/ 	.short	(.L_25 - .L_24)
.L_24:
        /*001c*/ 	.word	0x00000000
        /*0020*/ 	.short	0x0002
        /*0022*/ 	.short	0x0010
        /*0024*/ 	.byte	0x00, 0xf0, 0x11, 0x00


	//----- nvinfo : EIATTR_KPARAM_INFO
	.align		4
.L_25:
        /*0028*/ 	.byte	0x04, 0x17
        /*002a*/ 	.short	(.L_27 - .L_26)
.L_26:
        /*002c*/ 	.word	0x00000000
        /*0030*/ 	.short	0x0001
        /*0032*/ 	.short	0x0008
        /*0034*/ 	.byte	0x00, 0xf5, 0x21, 0x00


	//----- nvinfo : EIATTR_KPARAM_INFO
	.align		4
.L_27:
        /*0038*/ 	.byte	0x04, 0x17
        /*003a*/ 	.short	(.L_29 - .L_28)
.L_28:
        /*003c*/ 	.word	0x00000000
        /*0040*/ 	.short	0x0000
        /*0042*/ 	.short	0x0000
        /*0044*/ 	.byte	0x00, 0xf5, 0x21, 0x00


	//----- nvinfo : EIATTR_SPARSE_MMA_MASK
	.align		4
.L_29:
        /*0048*/ 	.byte	0x03, 0x50
        /*004a*/ 	.short	0x0000


	//----- nvinfo : EIATTR_MAXREG_COUNT
	.align		4
        /*004c*/ 	.byte	0x03, 0x1b
        /*004e*/ 	.short	0x00ff


	//----- nvinfo : EIATTR_MERCURY_ISA_VERSION
	.align		4
        /*0050*/ 	.byte	0x03, 0x5f
        /*0052*/ 	.short	0x0101


	//----- nvinfo : EIATTR_VRC_CTA_INIT_COUNT
	.align		4
        /*0054*/ 	.byte	0x02, 0x4a
	.zero		1
	.zero		1


	//----- nvinfo : EIATTR_EXIT_INSTR_OFFSETS
	.align		4
        /*0058*/ 	.byte	0x04, 0x1c
        /*005a*/ 	.short	(.L_31 - .L_30)


	//   ....[0]....
.L_30:
        /*005c*/ 	.word	0x00000070


	//   ....[1]....
        /*0060*/ 	.word	0x000000f0


	//   ....[2]....
        /*0064*/ 	.word	0x00000a70


	//   ....[3]....
        /*0068*/ 	.word	0x00000f30


	//   ....[4]....
        /*006c*/ 	.word	0x000011e0


	//   ....[5]....
        /*0070*/ 	.word	0x00001320


	//----- nvinfo : EIATTR_CRS_STACK_SIZE
	.align		4
.L_31:
        /*0074*/ 	.byte	0x04, 0x1e
        /*0076*/ 	.short	(.L_33 - .L_32)
.L_32:
        /*0078*/ 	.word	0x00000000


	//----- nvinfo : EIATTR_CBANK_PARAM_SIZE
	.align		4
.L_33:
        /*007c*/ 	.byte	0x03, 0x19
        /*007e*/ 	.short	0x0018


	//----- nvinfo : EIATTR_PARAM_CBANK
	.align		4
        /*0080*/ 	.byte	0x04, 0x0a
        /*0082*/ 	.short	(.L_35 - .L_34)
	.align		4
.L_34:
        /*0084*/ 	.word	index@(.nv.constant0._Z19normalize_centroidsPiPfii)
        /*0088*/ 	.short	0x0380
        /*008a*/ 	.short	0x0018


	//----- nvinfo : EIATTR_SW_WAR
	.align		4
.L_35:
        /*008c*/ 	.byte	0x04, 0x36
        /*008e*/ 	.short	(.L_37 - .L_36)
.L_36:
        /*0090*/ 	.word	0x00000008
.L_37:


//--------------------- .nv.info._Z16update_centroidsPfiiiPiS_S0_ --------------------------
	.section	.nv.info._Z16update_centroidsPfiiiPiS_S0_,"",@"SHT_CUDA_INFO"
	.sectionflags	@""
	.align	4


	//----- nvinfo : EIATTR_CUDA_API_VERSION
	.align		4
        /*0000*/ 	.byte	0x04, 0x37
        /*0002*/ 	.short	(.L_39 - .L_38)
.L_38:
        /*0004*/ 	.word	0x00000082


	//----- nvinfo : EIATTR_KPARAM_INFO
	.align		4
.L_39:
        /*0008*/ 	.byte	0x04, 0x17
        /*000a*/ 	.short	(.L_41 - .L_40)
.L_40:
        /*000c*/ 	.word	0x00000000
        /*0010*/ 	.short	0x0006
        /*0012*/ 	.short	0x0028
        /*0014*/ 	.byte	0x00, 0xf5, 0x21, 0x00


	//----- nvinfo : EIATTR_KPARAM_INFO
	.align		4
.L_41:
        /*0018*/ 	.byte	0x04, 0x17
        /*001a*/ 	.short	(.L_43 - .L_42)
.L_42:
        /*001c*/ 	.word	0x00000000
        /*0020*/ 	.short	0x0005
        /*0022*/ 	.short	0x0020
        /*0024*/ 	.byte	0x00, 0xf5, 0x21, 0x00


	//----- nvinfo : EIATTR_KPARAM_INFO
	.align		4
.L_43:
        /*0028*/ 	.byte	0x04, 0x17
        /*002a*/ 	.short	(.L_45 - .L_44)
.L_44:
        /*002c*/ 	.word	0x00000000
        /*0030*/ 	.short	0x0004
        /*0032*/ 	.short	0x0018
        /*0034*/ 	.byte	0x00, 0xf5, 0x21, 0x00


	//----- nvinfo : EIATTR_KPARAM_INFO
	.align		4
.L_45:
        /*0038*/ 	.byte	0x04, 0x17
        /*003a*/ 	.short	(.L_47 - .L_46)
.L_46:
        /*003c*/ 	.word	0x00000000
        /*0040*/ 	.short	0x0003
        /*0042*/ 	.short	0x0010
        /*0044*/ 	.byte	0x00, 0xf0, 0x11, 0x00


	//----- nvinfo : EIATTR_KPARAM_INFO
	.align		4
.L_47:
        /*0048*/ 	.byte	0x04, 0x17
        /*004a*/ 	.short	(.L_49 - .L_48)
.L_48:
        /*004c*/ 	.word	0x00000000
        /*0050*/ 	.short	0x0002
        /*0052*/ 	.short	0x000c
        /*0054*/ 	.byte	0x00, 0xf0, 0x11, 0x00


	//----- nvinfo : EIATTR_KPARAM_INFO
	.align		4
.L_49:
        /*0058*/ 	.byte	0x04, 0x17
        /*005a*/ 	.short	(.L_51 - .L_50)
.L_50:
        /*005c*/ 	.word	0x00000000
        /*0060*/ 	.short	0x0001
        /*0062*/ 	.short	0x0008
        /*0064*/ 	.byte	0x00, 0xf0, 0x11, 0x00


	//----- nvinfo : EIATTR_KPARAM_INFO
	.align		4
.L_51:
        /*0068*/ 	.byte	0x04, 0x17
        /*006a*/ 	.short	(.L_53 - .L_52)
.L_52:
        /*006c*/ 	.word	0x00000000
        /*0070*/ 	.short	0x0000
        /*0072*/ 	.short	0x0000
        /*0074*/ 	.byte	0x00, 0xf5, 0x21, 0x00


	//----- nvinfo : EIATTR_SPARSE_MMA_MASK
	.align		4
.L_53:
        /*0078*/ 	.byte	0x03, 0x50
        /*007a*/ 	.short	0x0000


	//----- nvinfo : EIATTR_MAXREG_COUNT
	.align		4
        /*007c*/ 	.byte	0x03, 0x1b
        /*007e*/ 	.short	0x00ff


	//----- nvinfo : EIATTR_MERCURY_ISA_VERSION
	.align		4
        /*0080*/ 	.byte	0x03, 0x5f
        /*0082*/ 	.short	0x0101


	//----- nvinfo : EIATTR_VRC_CTA_INIT_COUNT
	.align		4
        /*0084*/ 	.byte	0x02, 0x4a
	.zero		1
	.zero		1


	//----- nvinfo : EIATTR_EXIT_INSTR_OFFSETS
	.align		4
        /*0088*/ 	.byte	0x04, 0x1c
        /*008a*/ 	.short	(.L_55 - .L_54)


	//   ....[0]....
.L_54:
        /*008c*/ 	.word	0x00000070


	//   ....[1]....
        /*0090*/ 	.word	0x000000a0


	//   ....[2]....
        /*0094*/ 	.word	0x00000420


	//   ....[3]....
        /*0098*/ 	.word	0x000005e0


	//   ....[4]....
        /*009c*/ 	.word	0x00000720


	//   ....[5]....
        /*00a0*/ 	.word	0x00000810


	//----- nvinfo : EIATTR_CBANK_PARAM_SIZE
	.align		4
.L_55:
        /*00a4*/ 	.byte	0x03, 0x19
        /*00a6*/ 	.short	0x0030


	//----- nvinfo : EIATTR_PARAM_CBANK
	.align		4
        /*00a8*/ 	.byte	0x04, 0x0a
        /*00aa*/ 	.short	(.L_57 - .L_56)
	.align		4
.L_56:
        /*00ac*/ 	.word	index@(.nv.constant0._Z16update_centroidsPfiiiPiS_S0_)
        /*00b0*/ 	.short	0x0380
        /*00b2*/ 	.short	0x0030


	//----- nvinfo : EIATTR_SW_WAR
	.align		4
.L_57:
        /*00b4*/ 	.byte	0x04, 0x36
        /*00b6*/ 	.short	(.L_59 - .L_58)
.L_58:
        /*00b8*/ 	.word	0x00000008
.L_59:


//--------------------- .nv.info._Z17compute_distancesPfS_iiiPiS0_ --------------------------
	.section	.nv.info._Z17compute_distancesPfS_iiiPiS0_,"",@"SHT_CUDA_INFO"
	.sectionflags	@""
	.align	4


	//----- nvinfo : EIATTR_CUDA_API_VERSION
	.align		4
        /*0000*/ 	.byte	0x04, 0x37
        /*0002*/ 	.short	(.L_61 - .L_60)
.L_60:
        /*0004*/ 	.word	0x00000082


	//----- nvinfo : EIATTR_KPARAM_INFO
	.align		4
.L_61:
        /*0008*/ 	.byte	0x04, 0x17
        /*000a*/ 	.short	(.L_63 - .L_62)
.L_62:
        /*000c*/ 	.word	0x00000000
        /*0010*/ 	.short	0x0006
        /*0012*/ 	.short	0x0028
        /*0014*/ 	.byte	0x00, 0xf5, 0x21, 0x00


	//----- nvinfo : EIATTR_KPARAM_INFO
	.align		4
.L_63:
        /*0018*/ 	.byte	0x04, 0x17
        /*001a*/ 	.short	(.L_65 - .L_64)
.L_64:
        /*001c*/ 	.word	0x00000000
        /*0020*/ 	.short	0x0005
        /*0022*/ 	.short	0x0020
        /*0024*/ 	.byte	0x00, 0xf5, 0x21, 0x00


	//----- nvinfo : EIATTR_KPARAM_INFO
	.align		4
.L_65:
        /*0028*/ 	.byte	0x04, 0x17
        /*002a*/ 	.short	(.L_67 - .L_66)
.L_66:
        /*002c*/ 	.word	0x00000000
        /*0030*/ 	.short	0x0004
        /*0032*/ 	.short	0x0018
        /*0034*/ 	.byte	0x00, 0xf0, 0x11, 0x00


	//----- nvinfo : EIATTR_KPARAM_INFO
	.align		4
.L_67:
        /*0038*/ 	.byte	0x04, 0x17
        /*003a*/ 	.short	(.L_69 - .L_68)
.L_68:
        /*003c*/ 	.word	0x00000000
        /*0040*/ 	.short	0x0003
        /*0042*/ 	.short	0x0014
        /*0044*/ 	.byte	0x00, 0xf0, 0x11, 0x00


	//----- nvinfo : EIATTR_KPARAM_INFO
	.align		4
.L_69:
        /*0048*/ 	.byte	0x04, 0x17
        /*004a*/ 	.short	(.L_71 - .L_70)
.L_70:
        /*004c*/ 	.word	0x00000000
        /*0050*/ 	.short	0x0002
        /*0052*/ 	.short	0x0010
        /*0054*/ 	.byte	0x00, 0xf0, 0x11, 0x00


	//----- nvinfo : EIATTR_KPARAM_INFO
	.align		4
.L_71:
        /*0058*/ 	.byte	0x04, 0x17
        /*005a*/ 	.short	(.L_73 - .L_72)
.L_72:
        /*005c*/ 	.word	0x00000000
        /*0060*/ 	.short	0x0001
        /*0062*/ 	.short	0x0008
        /*0064*/ 	.byte	0x00, 0xf5, 0x21, 0x00


	//----- nvinfo : EIATTR_KPARAM_INFO
	.align		4
.L_73:
        /*0068*/ 	.byte	0x04, 0x17
        /*006a*/ 	.short	(.L_75 - .L_74)
.L_74:
        /*006c*/ 	.word	0x00000000
        /*0070*/ 	.short	0x0000
        /*0072*/ 	.short	0x0000
        /*0074*/ 	.byte	0x00, 0xf5, 0x21, 0x00


	//----- nvinfo : EIATTR_SPARSE_MMA_MASK
	.align		4
.L_75:
        /*0078*/ 	.byte	0x03, 0x50
        /*007a*/ 	.short	0x0000


	//----- nvinfo : EIATTR_MAXREG_COUNT
	.align		4
        /*007c*/ 	.byte	0x03, 0x1b
        /*007e*/ 	.short	0x00ff


	//----- nvinfo : EIATTR_MERCURY_ISA_VERSION
	.align		4
        /*0080*/ 	.byte	0x03, 0x5f
        /*0082*/ 	.short	0x0101


	//----- nvinfo : EIATTR_VRC_CTA_INIT_COUNT
	.align		4
        /*0084*/ 	.byte	0x02, 0x4a
	.zero		1
	.zero		1


	//----- nvinfo : EIATTR_EXIT_INSTR_OFFSETS
	.align		4
        /*0088*/ 	.byte	0x04, 0x1c
        /*008a*/ 	.short	(.L_77 - .L_76)


	//   ....[0]....
.L_76:
        /*008c*/ 	.word	0x00000070


	//   ....[1]....
        /*0090*/ 	.word	0x00000e00


	//----- nvinfo : EIATTR_CBANK_PARAM_SIZE
	.align		4
.L_77:
        /*0094*/ 	.byte	0x03, 0x19
        /*0096*/ 	.short	0x0030


	//----- nvinfo : EIATTR_PARAM_CBANK
	.align		4
        /*0098*/ 	.byte	0x04, 0x0a
        /*009a*/ 	.short	(.L_79 - .L_78)
	.align		4
.L_78:
        /*009c*/ 	.word	index@(.nv.constant0._Z17compute_distancesPfS_iiiPiS0_)
        /*00a0*/ 	.short	0x0380
        /*00a2*/ 	.short	0x0030


	//----- nvinfo : EIATTR_SW_WAR
	.align		4
.L_79:
        /*00a4*/ 	.byte	0x04, 0x36
        /*00a6*/ 	.short	(.L_81 - .L_80)
.L_80:
        /*00a8*/ 	.word	0x00000008
.L_81:


//--------------------- .nv.callgraph             --------------------------
	.section	.nv.callgraph,"",@"SHT_CUDA_CALLGRAPH"
	.align	4
	.sectionentsize	8
	.align		4
        /*0000*/ 	.word	0x00000000
	.align		4
        /*0004*/ 	.word	0xffffffff
	.align		4
        /*0008*/ 	.word	0x00000000
	.align		4
        /*000c*/ 	.word	0xfffffffe
	.align		4
        /*0010*/ 	.word	0x00000000
	.align		4
        /*0014*/ 	.word	0xfffffffd
	.align		4
        /*0018*/ 	.word	0x00000000
	.align		4
        /*001c*/ 	.word	0xfffffffc


//--------------------- .text._Z19normalize_centroidsPiPfii --------------------------
	.section	.text._Z19normalize_centroidsPiPfii,"ax",@progbits
	.align	128
        .global         _Z19normalize_centroidsPiPfii
        .type           _Z19normalize_centroidsPiPfii,@function
        .size           _Z19normalize_centroidsPiPfii,(.L_x_66 - _Z19normalize_centroidsPiPfii)
        .other          _Z19normalize_centroidsPiPfii,@"STO_CUDA_ENTRY STV_DEFAULT"
_Z19normalize_centroidsPiPfii:
.text._Z19normalize_centroidsPiPfii:
[----:B------:R-:W-:Y:S01]  /*0000*/  LDC R1, c[0x0][0x37c] ;  /* 0x0000df00ff017b82 */ /* 0x000fe20000000800 */
[----:B------:R-:W0:Y:S07]  /*0010*/  S2R R0, SR_TID.X ;  /* 0x0000000000007919 */ /* 0x000e2e0000002100 */
[----:B------:R-:W0:Y:S01]  /*0020*/  S2UR UR4, SR_CTAID.X ;  /* 0x00000000000479c3 */ /* 0x000e220000002500 */
[----:B------:R-:W1:Y:S07]  /*0030*/  LDCU UR5, c[0x0][0x390] ;  /* 0x00007200ff0577ac */ /* 0x000e6e0008000800 */
[----:B------:R-:W0:Y:S02]  /*0040*/  LDC R3, c[0x0][0x360] ;  /* 0x0000d800ff037b82 */ /* 0x000e240000000800 */
[----:B0-----:R-:W-:-:S05]  /*0050*/  IMAD R3, R3, UR4, R0 ;  /* 0x0000000403037c24 */ /* 0x001fca000f8e0200 */
[----:B-1----:R-:W-:-:S13]  /*0060*/  ISETP.GE.AND P0, PT, R3, UR5, PT ;  /* 0x0000000503007c0c */ /* 0x002fda000bf06270 */
[----:B------:R-:W-:Y:S05]  /*0070*/  @P0 EXIT ;  /* 0x000000000000094d */ /* 0x000fea0003800000 */
[----:B------:R-:W0:Y:S01]  /*0080*/  LDC.64 R4, c[0x0][0x380] ;  /* 0x0000e000ff047b82 */ /* 0x000e220000000a00 */
[----:B------:R-:W1:Y:S01]  /*0090*/  LDCU.64 UR10, c[0x0][0x358] ;  /* 0x00006b00ff0a77ac */ /* 0x000e620008000a00 */
[----:B------:R-:W2:Y:S01]  /*00a0*/  LDCU UR12, c[0x0][0x394] ;  /* 0x00007280ff0c77ac */ /* 0x000ea20008000800 */
[----:B0-----:R-:W-:-:S05]  /*00b0*/  IMAD.WIDE R4, R3, 0x4, R4 ;  /* 0x0000000403047825 */ /* 0x001fca00078e0204 */
[----:B-1----:R-:W2:Y:S02]  /*00c0*/  LDG.E R0, desc[UR10][R4.64] ;  /* 0x0000000a04007981 */ /* 0x002ea4000c1e1900 */
[----:B--2---:R-:W-:-:S04]  /*00d0*/  VIMNMX R0, PT, PT, R0, UR12, PT ;  /* 0x0000000c00007c48 */ /* 0x004fc8000bfe0100 */
[----:B------:R-:W-:-:S13]  /*00e0*/  ISETP.GE.AND P0, PT, R0, 0x1, PT ;  /* 0x000000010000780c */ /* 0x000fda0003f06270 */
[----:B------:R-:W-:Y:S05]  /*00f0*/  @!P0 EXIT ;  /* 0x000000000000894d */ /* 0x000fea0003800000 */
[----:B------:R-:W-:Y:S02]  /*0100*/  UISETP.GE.U32.AND UP0, UPT, UR12, 0x8, UPT ;  /* 0x000000080c00788c */ /* 0x000fe4000bf06070 */
[----:B------:R-:W-:Y:S01]  /*0110*/  IMAD R2, R3, UR12, RZ ;  /* 0x0000000c03027c24 */ /* 0x000fe2000f8e02ff */
[----:B------:R-:W-:Y:S01]  /*0120*/  ULOP3.LUT UR8, UR12, 0x7, URZ, 0xc0, !UPT ;  /* 0x000000070c087892 */ /* 0x000fe2000f8ec0ff */
[----:B------:R-:W-:-:S05]  /*0130*/  UMOV UR4, URZ ;  /* 0x000000ff00047c82 */ /* 0x000fca0008000000 */
[----:B------:R-:W-:Y:S06]  /*0140*/  BRA.U !UP0, `(.L_x_0) ;  /* 0x0000000908447547 */ /* 0x000fec000b800000 */
[----:B------:R-:W0:Y:S01]  /*0150*/  LDCU.64 UR6, c[0x0][0x388] ;  /* 0x00007100ff0677ac */ /* 0x000e220008000a00 */
[----:B------:R-:W-:Y:S01]  /*0160*/  MOV R8, R2 ;  /* 0x0000000200087202 */ /* 0x000fe20000000f00 */
[----:B------:R-:W-:-:S04]  /*0170*/  ULOP3.LUT UR4, UR12, 0x7ffffff8, URZ, 0xc0, !UPT ;  /* 0x7ffffff80c047892 */ /* 0x000fc8000f8ec0ff */
[----:B------:R-:W-:Y:S02]  /*0180*/  UIADD3 UR9, UPT, UPT, -UR4, URZ, URZ ;  /* 0x000000ff04097290 */ /* 0x000fe4000fffe1ff */
[----:B0-----:R-:W-:-:S04]  /*0190*/  UIADD3 UR5, UP0, UPT, UR6, 0x10, URZ ;  /* 0x0000001006057890 */ /* 0x001fc8000ff1e0ff */
[----:B------:R-:W-:-:S12]  /*01a0*/  UIADD3.X UR6, UPT, UPT, URZ, UR7, URZ, UP0, !UPT ;  /* 0x00000007ff067290 */ /* 0x000fd800087fe4ff */
.L_x_17:
[----:B------:R-:W2:Y:S01]  /*01b0*/  LDG.E R3, desc[UR10][R4.64] ;  /* 0x0000000a04037981 */ /* 0x000ea2000c1e1900 */
[----:B0-----:R-:W-:Y:S01]  /*01c0*/  MOV R6, UR5 ;  /* 0x0000000500067c02 */ /* 0x001fe20008000f00 */
[----:B------:R-:W-:-:S04]  /*01d0*/  IMAD.U32 R7, RZ, RZ, UR6 ;  /* 0x00000006ff077e24 */ /* 0x000fc8000f8e00ff */
[----:B------:R-:W-:-:S05]  /*01e0*/  IMAD.WIDE R6, R8, 0x4, R6 ;  /* 0x0000000408067825 */ /* 0x000fca00078e0206 */
[----:B------:R-:W3:Y:S01]  /*01f0*/  LDG.E R0, desc[UR10][R6.64+-0x10] ;  /* 0xfffff00a06007981 */ /* 0x000ee2000c1e1900 */
[----:B------:R-:W-:Y:S01]  /*0200*/  UIADD3 UR9, UPT, UPT, UR9, 0x8, URZ ;  /* 0x0000000809097890 */ /* 0x000fe2000fffe0ff */
[----:B------:R-:W-:Y:S03]  /*0210*/  BSSY.RECONVERGENT B2, `(.L_x_1) ;  /* 0x000000d000027945 */ /* 0x000fe60003800200 */
[----:B------:R-:W-:Y:S01]  /*0220*/  UISETP.NE.AND UP0, UPT, UR9, URZ, UPT ;  /* 0x000000ff0900728c */ /* 0x000fe2000bf05270 */
[----:B--2---:R-:W-:-:S04]  /*0230*/  I2FP.F32.S32 R3, R3 ;  /* 0x0000000300037245 */ /* 0x004fc80000201400 */
[----:B------:R-:W0:Y:S08]  /*0240*/  MUFU.RCP R10, R3 ;  /* 0x00000003000a7308 */ /* 0x000e300000001000 */
[----:B---3--:R-:W1:Y:S01]  /*0250*/  FCHK P0, R0, R3 ;  /* 0x0000000300007302 */ /* 0x008e620000000000 */
[----:B0-----:R-:W-:-:S04]  /*0260*/  FFMA R9, -R3, R10, 1 ;  /* 0x3f80000003097423 */ /* 0x001fc8000000010a */
[----:B------:R-:W-:-:S04]  /*0270*/  FFMA R9, R10, R9, R10 ;  /* 0x000000090a097223 */ /* 0x000fc8000000000a */
[----:B------:R-:W-:-:S04]  /*0280*/  FFMA R10, R0, R9, RZ ;  /* 0x00000009000a7223 */ /* 0x000fc800000000ff */
[----:B------:R-:W-:-:S04]  /*0290*/  FFMA R11, -R3, R10, R0 ;  /* 0x0000000a030b7223 */ /* 0x000fc80000000100 */
[----:B------:R-:W-:Y:S01]  /*02a0*/  FFMA R9, R9, R11, R10 ;  /* 0x0000000b09097223 */ /* 0x000fe2000000000a */
[----:B-1----:R-:W-:Y:S06]  /*02b0*/  @!P0 BRA `(.L_x_2) ;  /* 0x0000000000088947 */ /* 0x002fec0003800000 */
[----:B------:R-:W-:-:S07]  /*02c0*/  MOV R10, 0x2e0 ;  /* 0x000002e0000a7802 */ /* 0x000fce0000000f00 */
[----:B------:R-:W-:Y:S05]  /*02d0*/  CALL.REL.NOINC `($__internal_0_$__cuda_sm3x_div_rn_noftz_f32_slowpath) ;  /* 0x0000001000147944 */ /* 0x000fea0003c00000 */
.L_x_2:
[----:B------:R-:W-:Y:S05]  /*02e0*/  BSYNC.RECONVERGENT B2 ;  /* 0x0000000000027941 */ /* 0x000fea0003800200 */
.L_x_1:
[----:B------:R0:W-:Y:S04]  /*02f0*/  STG.E desc[UR10][R6.64+-0x10], R9 ;  /* 0xfffff00906007986 */ /* 0x0001e8000c10190a */
[----:B------:R-:W2:Y:S04]  /*0300*/  LDG.E R3, desc[UR10][R4.64] ;  /* 0x0000000a04037981 */ /* 0x000ea8000c1e1900 */
[----:B------:R-:W3:Y:S01]  /*0310*/  LDG.E R0, desc[UR10][R6.64+-0xc] ;  /* 0xfffff40a06007981 */ /* 0x000ee2000c1e1900 */
[----:B------:R-:W-:Y:S01]  /*0320*/  BSSY.RECONVERGENT B2, `(.L_x_3) ;  /* 0x000000d000027945 */ /* 0x000fe20003800200 */
[----:B--2---:R-:W-:-:S04]  /*0330*/  I2FP.F32.S32 R3, R3 ;  /* 0x0000000300037245 */ /* 0x004fc80000201400 */
[----:B------:R-:W1:Y:S08]  /*0340*/  MUFU.RCP R10, R3 ;  /* 0x00000003000a7308 */ /* 0x000e700000001000 */
[----:B---3--:R-:W2:Y:S01]  /*0350*/  FCHK P0, R0, R3 ;  /* 0x0000000300007302 */ /* 0x008ea20000000000 */
[----:B-1----:R-:W-:-:S04]  /*0360*/  FFMA R11, -R3, R10, 1 ;  /* 0x3f800000030b7423 */ /* 0x002fc8000000010a */
[----:B------:R-:W-:-:S04]  /*0370*/  FFMA R11, R10, R11, R10 ;  /* 0x0000000b0a0b7223 */ /* 0x000fc8000000000a */
[----:B------:R-:W-:-:S04]  /*0380*/  FFMA R10, R0, R11, RZ ;  /* 0x0000000b000a7223 */ /* 0x000fc800000000ff */
[----:B------:R-:W-:-:S04]  /*0390*/  FFMA R12, -R3, R10, R0 ;  /* 0x0000000a030c7223 */ /* 0x000fc80000000100 */
[----:B------:R-:W-:Y:S01]  /*03a0*/  FFMA R11, R11, R12, R10 ;  /* 0x0000000c0b0b7223 */ /* 0x000fe2000000000a */
[----:B0-2---:R-:W-:Y:S06]  /*03b0*/  @!P0 BRA `(.L_x_4) ;  /* 0x00000000000c8947 */ /* 0x005fec0003800000 */
[----:B------:R-:W-:-:S07]  /*03c0*/  MOV R10, 0x3e0 ;  /* 0x000003e0000a7802 */ /* 0x000fce0000000f00 */
[----:B------:R-:W-:Y:S05]  /*03d0*/  CALL.REL.NOINC `($__internal_0_$__cuda_sm3x_div_rn_noftz_f32_slowpath) ;  /* 0x0000000c00d47944 */ /* 0x000fea0003c00000 */
[----:B------:R-:W-:-:S07]  /*03e0*/  MOV R11, R9 ;  /* 0x00000009000b7202 */ /* 0x000fce0000000f00 */
.L_x_4:
[----:B------:R-:W-:Y:S05]  /*03f0*/  BSYNC.RECONVERGENT B2 ;  /* 0x0000000000027941 */ /* 0x000fea0003800200 */
.L_x_3:
        /* <DEDUP_REMOVED lines=15> */
.L_x_6:
[----:B------:R-:W-:Y:S05]  /*04f0*/  BSYNC.RECONVERGENT B2 ;  /* 0x0000000000027941 */ /* 0x000fea0003800200 */
.L_x_5:
        /* <DEDUP_REMOVED lines=16> */
.L_x_8:
[----:B------:R-:W-:Y:S05]  /*0600*/  BSYNC.RECONVERGENT B2 ;  /* 0x0000000000027941 */ /* 0x000fea0003800200 */
.L_x_7:
        /* <DEDUP_REMOVED lines=15> */
.L_x_10:
[----:B------:R-:W-:Y:S05]  /*0700*/  BSYNC.RECONVERGENT B2 ;  /* 0x0000000000027941 */ /* 0x000fea0003800200 */
.L_x_9:
        /* <DEDUP_REMOVED lines=15> */
[----:B------:R-:W-:-:S07]  /*0800*/  IMAD.MOV.U32 R11, RZ, RZ, R9 ;  /* 0x000000ffff0b7224 */ /* 0x000fce00078e0009 */
.L_x_12:
[----:B------:R-:W-:Y:S05]  /*0810*/  BSYNC.RECONVERGENT B2 ;  /* 0x0000000000027941 */ /* 0x000fea0003800200 */
.L_x_11:
        /* <DEDUP_REMOVED lines=15> */
.L_x_14:
[----:B------:R-:W-:Y:S05]  /*0910*/  BSYNC.RECONVERGENT B2 ;  /* 0x0000000000027941 */ /* 0x000fea0003800200 */
.L_x_13:
        /* <DEDUP_REMOVED lines=16> */
.L_x_16:
[----:B------:R-:W-:Y:S05]  /*0a20*/  BSYNC.RECONVERGENT B2 ;  /* 0x0000000000027941 */ /* 0x000fea0003800200 */
.L_x_15:
[----:B------:R0:W-:Y:S01]  /*0a30*/  STG.E desc[UR10][R6.64+0xc], R11 ;  /* 0x00000c0b06007986 */ /* 0x0001e2000c10190a */
[----:B------:R-:W-:Y:S01]  /*0a40*/  IADD3 R8, PT, PT, R8, 0x8, RZ ;  /* 0x0000000808087810 */ /* 0x000fe20007ffe0ff */
[----:B------:R-:W-:Y:S06]  /*0a50*/  BRA.U UP0, `(.L_x_17) ;  /* 0xfffffff500d47547 */ /* 0x000fec000b83ffff */
.L_x_0:
[----:B------:R-:W-:-:S13]  /*0a60*/  ISETP.NE.AND P0, PT, RZ, UR8, PT ;  /* 0x00000008ff007c0c */ /* 0x000fda000bf05270 */
[----:B------:R-:W-:Y:S05]  /*0a70*/  @!P0 EXIT ;  /* 0x000000000000894d */ /* 0x000fea0003800000 */
[----:B------:R-:W1:Y:S01]  /*0a80*/  LDCU UR5, c[0x0][0x394] ;  /* 0x00007280ff0577ac */ /* 0x000e620008000800 */
[----:B------:R-:W-:Y:S02]  /*0a90*/  UISETP.GE.U32.AND UP0, UPT, UR8, 0x4, UPT ;  /* 0x000000040800788c */ /* 0x000fe4000bf06070 */
[----:B-1----:R-:W-:-:S07]  /*0aa0*/  ULOP3.LUT UR5, UR5, 0x3, URZ, 0xc0, !UPT ;  /* 0x0000000305057892 */ /* 0x002fce000f8ec0ff */
[----:B------:R-:W-:Y:S05]  /*0ab0*/  BRA.U !UP0, `(.L_x_18) ;  /* 0x0000000508187547 */ /* 0x000fea000b800000 */
[----:B0-----:R-:W0:Y:S01]  /*0ac0*/  LDC.64 R6, c[0x0][0x388] ;  /* 0x0000e200ff067b82 */ /* 0x001e220000000a00 */
[----:B------:R-:W2:Y:S01]  /*0ad0*/  LDG.E R8, desc[UR10][R4.64] ;  /* 0x0000000a04087981 */ /* 0x000ea2000c1e1900 */
[----:B------:R-:W-:-:S04]  /*0ae0*/  VIADD R3, R2, UR4 ;  /* 0x0000000402037c36 */ /* 0x000fc80008000000 */
[----:B0-----:R-:W-:-:S05]  /*0af0*/  IMAD.WIDE R6, R3, 0x4, R6 ;  /* 0x0000000403067825 */ /* 0x001fca00078e0206 */
[----:B------:R-:W3:Y:S01]  /*0b00*/  LDG.E R0, desc[UR10][R6.64] ;  /* 0x0000000a06007981 */ /* 0x000ee2000c1e1900 */
[----:B------:R-:W-:Y:S01]  /*0b10*/  BSSY.RECONVERGENT B2, `(.L_x_19) ;  /* 0x000000c000027945 */ /* 0x000fe20003800200 */
[----:B--2---:R-:W-:-:S04]  /*0b20*/  I2FP.F32.S32 R3, R8 ;  /* 0x0000000800037245 */ /* 0x004fc80000201400 */
[----:B------:R-:W0:Y:S02]  /*0b30*/  MUFU.RCP R8, R3 ;  /* 0x0000000300087308 */ /* 0x000e240000001000 */
[----:B0-----:R-:W-:-:S04]  /*0b40*/  FFMA R9, -R3, R8, 1 ;  /* 0x3f80000003097423 */ /* 0x001fc80000000108 */
[----:B------:R-:W-:Y:S02]  /*0b50*/  FFMA R9, R8, R9, R8 ;  /* 0x0000000908097223 */ /* 0x000fe40000000008 */
[----:B---3--:R-:W0:Y:S02]  /*0b60*/  FCHK P0, R0, R3 ;  /* 0x0000000300007302 */ /* 0x008e240000000000 */
[----:B------:R-:W-:-:S04]  /*0b70*/  FFMA R8, R0, R9, RZ ;  /* 0x0000000900087223 */ /* 0x000fc800000000ff */
[----:B------:R-:W-:-:S04]  /*0b80*/  FFMA R10, -R3, R8, R0 ;  /* 0x00000008030a7223 */ /* 0x000fc80000000100 */
[----:B------:R-:W-:Y:S01]  /*0b90*/  FFMA R9, R9, R10, R8 ;  /* 0x0000000a09097223 */ /* 0x000fe20000000008 */
[----:B0-----:R-:W-:Y:S06]  /*0ba0*/  @!P0 BRA `(.L_x_20) ;  /* 0x0000000000088947 */ /* 0x001fec0003800000 */
[----:B------:R-:W-:-:S07]  /*0bb0*/  MOV R10, 0xbd0 ;  /* 0x00000bd0000a7802 */ /* 0x000fce0000000f00 */
[----:B------:R-:W-:Y:S05]  /*0bc0*/  CALL.REL.NOINC `($__internal_0_$__cuda_sm3x_div_rn_noftz_f32_slowpath) ;  /* 0x0000000400d87944 */ /* 0x000fea0003c00000 */
.L_x_20:
[----:B------:R-:W-:Y:S05]  /*0bd0*/  BSYNC.RECONVERGENT B2 ;  /* 0x0000000000027941 */ /* 0x000fea0003800200 */
.L_x_19:
        /* <DEDUP_REMOVED lines=16> */
.L_x_22:
[----:B------:R-:W-:Y:S05]  /*0ce0*/  BSYNC.RECONVERGENT B2 ;  /* 0x0000000000027941 */ /* 0x000fea0003800200 */
.L_x_21:
        /* <DEDUP_REMOVED lines=15> */
.L_x_24:
[----:B------:R-:W-:Y:S05]  /*0de0*/  BSYNC.RECONVERGENT B2 ;  /* 0x0000000000027941 */ /* 0x000fea0003800200 */
.L_x_23:
        /* <DEDUP_REMOVED lines=16> */
.L_x_26:
[----:B------:R-:W-:Y:S05]  /*0ef0*/  BSYNC.RECONVERGENT B2 ;  /* 0x0000000000027941 */ /* 0x000fea0003800200 */
.L_x_25:
[----:B------:R1:W-:Y:S01]  /*0f00*/  STG.E desc[UR10][R6.64+0xc], R11 ;  /* 0x00000c0b06007986 */ /* 0x0003e2000c10190a */
[----:B------:R-:W-:-:S12]  /*0f10*/  UIADD3 UR4, UPT, UPT, UR4, 0x4, URZ ;  /* 0x0000000404047890 */ /* 0x000fd8000fffe0ff */
.L_x_18:
[----:B------:R-:W-:-:S13]  /*0f20*/  ISETP.NE.AND P0, PT, RZ, UR5, PT ;  /* 0x00000005ff007c0c */ /* 0x000fda000bf05270 */
[----:B------:R-:W-:Y:S05]  /*0f30*/  @!P0 EXIT ;  /* 0x000000000000894d */ /* 0x000fea0003800000 */
[----:B------:R-:W-:-:S09]  /*0f40*/  UISETP.NE.AND UP0, UPT, UR5, 0x1, UPT ;  /* 0x000000010500788c */ /* 0x000fd2000bf05270 */
[----:B------:R-:W-:Y:S05]  /*0f50*/  BRA.U !UP0, `(.L_x_27) ;  /* 0x0000000108947547 */ /* 0x000fea000b800000 */
[----:B01----:R-:W0:Y:S01]  /*0f60*/  LDC.64 R6, c[0x0][0x388] ;  /* 0x0000e200ff067b82 */ /* 0x003e220000000a00 */
        /* <DEDUP_REMOVED lines=16> */
.L_x_29:
[----:B------:R-:W-:Y:S05]  /*1070*/  BSYNC.RECONVERGENT B2 ;  /* 0x0000000000027941 */ /* 0x000fea0003800200 */
.L_x_28:
        /* <DEDUP_REMOVED lines=16> */
.L_x_31:
[----:B------:R-:W-:Y:S05]  /*1180*/  BSYNC.RECONVERGENT B2 ;  /* 0x0000000000027941 */ /* 0x000fea0003800200 */
.L_x_30:
[----:B------:R2:W-:Y:S01]  /*1190*/  STG.E desc[UR10][R6.64+0x4], R11 ;  /* 0x0000040b06007986 */ /* 0x0005e2000c10190a */
[----:B------:R-:W-:-:S12]  /*11a0*/  UIADD3 UR4, UPT, UPT, UR4, 0x2, URZ ;  /* 0x0000000204047890 */ /* 0x000fd8000fffe0ff */
.L_x_27:
[----:B------:R-:W3:Y:S02]  /*11b0*/  LDC R0, c[0x0][0x394] ;  /* 0x0000e500ff007b82 */ /* 0x000ee40000000800 */
[----:B---3--:R-:W-:-:S04]  /*11c0*/  LOP3.LUT R0, R0, 0x1, RZ, 0xc0, !PT ;  /* 0x0000000100007812 */ /* 0x008fc800078ec0ff */
[----:B------:R-:W-:-:S13]  /*11d0*/  ISETP.NE.U32.AND P0, PT, R0, 0x1, PT ;  /* 0x000000010000780c */ /* 0x000fda0003f05070 */
[----:B------:R-:W-:Y:S05]  /*11e0*/  @P0 EXIT ;  /* 0x000000000000094d */ /* 0x000fea0003800000 */
[----:B012---:R-:W0:Y:S01]  /*11f0*/  LDC.64 R6, c[0x0][0x388] ;  /* 0x0000e200ff067b82 */ /* 0x007e220000000a00 */
[----:B------:R-:W2:Y:S01]  /*1200*/  LDG.E R4, desc[UR10][R4.64] ;  /* 0x0000000a04047981 */ /* 0x000ea2000c1e1900 */
[----:B------:R-:W-:-:S05]  /*1210*/  IADD3 R3, PT, PT, R2, UR4, RZ ;  /* 0x0000000402037c10 */ /* 0x000fca000fffe0ff */
        /* <DEDUP_REMOVED lines=14> */
.L_x_33:
[----:B------:R-:W-:Y:S05]  /*1300*/  BSYNC.RECONVERGENT B2 ;  /* 0x0000000000027941 */ /* 0x000fea0003800200 */
.L_x_32:
[----:B------:R-:W-:Y:S01]  /*1310*/  STG.E desc[UR10][R6.64], R9 ;  /* 0x0000000906007986 */ /* 0x000fe2000c10190a */
[----:B------:R-:W-:Y:S05]  /*1320*/  EXIT ;  /* 0x000000000000794d */ /* 0x000fea0003800000 */
        .weak           $__internal_0_$__cuda_sm3x_div_rn_noftz_f32_slowpath
        .type           $__internal_0_$__cuda_sm3x_div_rn_noftz_f32_slowpath,@function
        .size           $__internal_0_$__cuda_sm3x_div_rn_noftz_f32_slowpath,(.L_x_66 - $__internal_0_$__cuda_sm3x_div_rn_noftz_f32_slowpath)
$__internal_0_$__cuda_sm3x_div_rn_noftz_f32_slowpath:
[----:B------:R-:W-:Y:S01]  /*1330*/  SHF.R.U32.HI R9, RZ, 0x17, R3 ;  /* 0x00000017ff097819 */ /* 0x000fe20000011603 */
[----:B------:R-:W-:Y:S01]  /*1340*/  BSSY.RECONVERGENT B0, `(.L_x_34) ;  /* 0x0000062000007945 */ /* 0x000fe20003800200 */
[----:B------:R-:W-:Y:S02]  /*1350*/  SHF.R.U32.HI R11, RZ, 0x17, R0 ;  /* 0x00000017ff0b7819 */ /* 0x000fe40000011600 */
[----:B------:R-:W-:Y:S02]  /*1360*/  LOP3.LUT R9, R9, 0xff, RZ, 0xc0, !PT ;  /* 0x000000ff09097812 */ /* 0x000fe400078ec0ff */
[----:B------:R-:W-:-:S03]  /*1370*/  LOP3.LUT R13, R11, 0xff, RZ, 0xc0, !PT ;  /* 0x000000ff0b0d7812 */ /* 0x000fc600078ec0ff */
[----:B------:R-:W-:Y:S01]  /*1380*/  VIADD R14, R9, 0xffffffff ;  /* 0xffffffff090e7836 */ /* 0x000fe20000000000 */
[----:B------:R-:W-:-:S04]  /*1390*/  IADD3 R12, PT, PT, R13, -0x1, RZ ;  /* 0xffffffff0d0c7810 */ /* 0x000fc80007ffe0ff */
[----:B------:R-:W-:-:S04]  /*13a0*/  ISETP.GT.U32.AND P0, PT, R14, 0xfd, PT ;  /* 0x000000fd0e00780c */ /* 0x000fc80003f04070 */
[----:B------:R-:W-:-:S13]  /*13b0*/  ISETP.GT.U32.OR P0, PT, R12, 0xfd, P0 ;  /* 0x000000fd0c00780c */ /* 0x000fda0000704470 */
[----:B------:R-:W-:Y:S01]  /*13c0*/  @!P0 MOV R11, RZ ;  /* 0x000000ff000b8202 */ /* 0x000fe20000000f00 */
[----:B------:R-:W-:Y:S06]  /*13d0*/  @!P0 BRA `(.L_x_35) ;  /* 0x00000000005c8947 */ /* 0x000fec0003800000 */
[----:B------:R-:W-:Y:S02]  /*13e0*/  FSETP.GTU.FTZ.AND P0, PT, |R0|, +INF , PT ;  /* 0x7f8000000000780b */ /* 0x000fe40003f1c200 */
[----:B------:R-:W-:-:S04]  /*13f0*/  FSETP.GTU.FTZ.AND P1, PT, |R3|, +INF , PT ;  /* 0x7f8000000300780b */ /* 0x000fc80003f3c200 */
[----:B------:R-:W-:-:S13]  /*1400*/  PLOP3.LUT P0, PT, P0, P1, PT, 0xf8, 0x8f ;  /* 0x00000000008f781c */ /* 0x000fda0000703f70 */
[----:B------:R-:W-:Y:S05]  /*1410*/  @P0 BRA `(.L_x_36) ;  /* 0x00000004004c0947 */ /* 0x000fea0003800000 */
[----:B------:R-:W-:-:S13]  /*1420*/  LOP3.LUT P0, RZ, R3, 0x7fffffff, R0, 0xc8, !PT ;  /* 0x7fffffff03ff7812 */ /* 0x000fda000780c800 */
[----:B------:R-:W-:Y:S05]  /*1430*/  @!P0 BRA `(.L_x_37) ;  /* 0x00000004003c8947 */ /* 0x000fea0003800000 */
[C---:B------:R-:W-:Y:S02]  /*1440*/  FSETP.NEU.FTZ.AND P2, PT, |R0|.reuse, +INF , PT ;  /* 0x7f8000000000780b */ /* 0x040fe40003f5d200 */
[----:B------:R-:W-:Y:S02]  /*1450*/  FSETP.NEU.FTZ.AND P1, PT, |R3|, +INF , PT ;  /* 0x7f8000000300780b */ /* 0x000fe40003f3d200 */
[----:B------:R-:W-:-:S11]  /*1460*/  FSETP.NEU.FTZ.AND P0, PT, |R0|, +INF , PT ;  /* 0x7f8000000000780b */ /* 0x000fd60003f1d200 */
[----:B------:R-:W-:Y:S05]  /*1470*/  @!P1 BRA !P2, `(.L_x_37) ;  /* 0x00000004002c9947 */ /* 0x000fea0005000000 */
[----:B------:R-:W-:-:S04]  /*1480*/  LOP3.LUT P2, RZ, R0, 0x7fffffff, RZ, 0xc0, !PT ;  /* 0x7fffffff00ff7812 */ /* 0x000fc8000784c0ff */
[----:B------:R-:W-:-:S13]  /*1490*/  PLOP3.LUT P1, PT, P1, P2, PT, 0x2f, 0xf2 ;  /* 0x0000000000f2781c */ /* 0x000fda0000f24577 */
[----:B------:R-:W-:Y:S05]  /*14a0*/  @P1 BRA `(.L_x_38) ;  /* 0x0000000400181947 */ /* 0x000fea0003800000 */
[----:B------:R-:W-:-:S04]  /*14b0*/  LOP3.LUT P1, RZ, R3, 0x7fffffff, RZ, 0xc0, !PT ;  /* 0x7fffffff03ff7812 */ /* 0x000fc8000782c0ff */
[----:B------:R-:W-:-:S13]  /*14c0*/  PLOP3.LUT P0, PT, P0, P1, PT, 0x2f, 0xf2 ;  /* 0x0000000000f2781c */ /* 0x000fda0000702577 */
[----:B------:R-:W-:Y:S05]  /*14d0*/  @P0 BRA `(.L_x_39) ;  /* 0x0000000400000947 */ /* 0x000fea0003800000 */
[----:B------:R-:W-:Y:S02]  /*14e0*/  ISETP.GE.AND P0, PT, R12, RZ, PT ;  /* 0x000000ff0c00720c */ /* 0x000fe40003f06270 */
[----:B------:R-:W-:-:S11]  /*14f0*/  ISETP.GE.AND P1, PT, R14, RZ, PT ;  /* 0x000000ff0e00720c */ /* 0x000fd60003f26270 */
[----:B------:R-:W-:Y:S01]  /*1500*/  @P0 IMAD.MOV.U32 R11, RZ, RZ, RZ ;  /* 0x000000ffff0b0224 */ /* 0x000fe200078e00ff */
[----:B------:R-:W-:Y:S01]  /*1510*/  @!P0 MOV R11, 0xffffffc0 ;  /* 0xffffffc0000b8802 */ /* 0x000fe20000000f00 */
[----:B------:R-:W-:Y:S01]  /*1520*/  @!P0 FFMA R0, R0, 1.84467440737095516160e+19, RZ ;  /* 0x5f80000000008823 */ /* 0x000fe200000000ff */
[----:B------:R-:W-:Y:S02]  /*1530*/  @!P1 FFMA R3, R3, 1.84467440737095516160e+19, RZ ;  /* 0x5f80000003039823 */ /* 0x000fe400000000ff */
[----:B------:R-:W-:-:S07]  /*1540*/  @!P1 IADD3 R11, PT, PT, R11, 0x40, RZ ;  /* 0x000000400b0b9810 */ /* 0x000fce0007ffe0ff */
.L_x_35:
[----:B------:R-:W-:Y:S01]  /*1550*/  LEA R12, R9, 0xc0800000, 0x17 ;  /* 0xc0800000090c7811 */ /* 0x000fe200078eb8ff */
[----:B------:R-:W-:Y:S01]  /*1560*/  BSSY.RECONVERGENT B1, `(.L_x_40) ;  /* 0x0000036000017945 */ /* 0x000fe20003800200 */
[----:B------:R-:W-:-:S03]  /*1570*/  IADD3 R13, PT, PT, R13, -0x7f, RZ ;  /* 0xffffff810d0d7810 */ /* 0x000fc60007ffe0ff */
[----:B------:R-:W-:Y:S02]  /*1580*/  IMAD.IADD R14, R3, 0x1, -R12 ;  /* 0x00000001030e7824 */ /* 0x000fe400078e0a0c */
[C---:B------:R-:W-:Y:S02]  /*1590*/  IMAD R0, R13.reuse, -0x800000, R0 ;  /* 0xff8000000d007824 */ /* 0x040fe400078e0200 */
[----:B------:R0:W1:Y:S01]  /*15a0*/  MUFU.RCP R3, R14 ;  /* 0x0000000e00037308 */ /* 0x0000620000001000 */
[----:B------:R-:W-:Y:S01]  /*15b0*/  FADD.FTZ R15, -R14, -RZ ;  /* 0x800000ff0e0f7221 */ /* 0x000fe20000010100 */
[----:B0-----:R-:W-:-:S04]  /*15c0*/  IADD3 R14, PT, PT, R13, 0x7f, -R9 ;  /* 0x0000007f0d0e7810 */ /* 0x001fc80007ffe809 */
[----:B------:R-:W-:Y:S01]  /*15d0*/  IADD3 R14, PT, PT, R14, R11, RZ ;  /* 0x0000000b0e0e7210 */ /* 0x000fe20007ffe0ff */
[----:B-1----:R-:W-:-:S04]  /*15e0*/  FFMA R12, R3, R15, 1 ;  /* 0x3f800000030c7423 */ /* 0x002fc8000000000f */
[----:B------:R-:W-:-:S04]  /*15f0*/  FFMA R3, R3, R12, R3 ;  /* 0x0000000c03037223 */ /* 0x000fc80000000003 */
[----:B------:R-:W-:-:S04]  /*1600*/  FFMA R12, R0, R3, RZ ;  /* 0x00000003000c7223 */ /* 0x000fc800000000ff */
[----:B------:R-:W-:-:S04]  /*1610*/  FFMA R16, R15, R12, R0 ;  /* 0x0000000c0f107223 */ /* 0x000fc80000000000 */
[----:B------:R-:W-:-:S04]  /*1620*/  FFMA R12, R3, R16, R12 ;  /* 0x00000010030c7223 */ /* 0x000fc8000000000c */
[----:B------:R-:W-:-:S04]  /*1630*/  FFMA R15, R15, R12, R0 ;  /* 0x0000000c0f0f7223 */ /* 0x000fc80000000000 */
[----:B------:R-:W-:-:S05]  /*1640*/  FFMA R0, R3, R15, R12 ;  /* 0x0000000f03007223 */ /* 0x000fca000000000c */
[----:B------:R-:W-:-:S04]  /*1650*/  SHF.R.U32.HI R9, RZ, 0x17, R0 ;  /* 0x00000017ff097819 */ /* 0x000fc80000011600 */
[----:B------:R-:W-:-:S05]  /*1660*/  LOP3.LUT R9, R9, 0xff, RZ, 0xc0, !PT ;  /* 0x000000ff09097812 */ /* 0x000fca00078ec0ff */
[----:B------:R-:W-:-:S05]  /*1670*/  IMAD.IADD R13, R9, 0x1, R14 ;  /* 0x00000001090d7824 */ /* 0x000fca00078e020e */
[----:B------:R-:W-:-:S04]  /*1680*/  IADD3 R9, PT, PT, R13, -0x1, RZ ;  /* 0xffffffff0d097810 */ /* 0x000fc80007ffe0ff */
[----:B------:R-:W-:-:S13]  /*1690*/  ISETP.GE.U32.AND P0, PT, R9, 0xfe, PT ;  /* 0x000000fe0900780c */ /* 0x000fda0003f06070 */
[----:B------:R-:W-:Y:S05]  /*16a0*/  @!P0 BRA `(.L_x_41) ;  /* 0x0000000000808947 */ /* 0x000fea0003800000 */
[----:B------:R-:W-:-:S13]  /*16b0*/  ISETP.GT.AND P0, PT, R13, 0xfe, PT ;  /* 0x000000fe0d00780c */ /* 0x000fda0003f04270 */
[----:B------:R-:W-:Y:S05]  /*16c0*/  @P0 BRA `(.L_x_42) ;  /* 0x00000000006c0947 */ /* 0x000fea0003800000 */
[----:B------:R-:W-:-:S13]  /*16d0*/  ISETP.GE.AND P0, PT, R13, 0x1, PT ;  /* 0x000000010d00780c */ /* 0x000fda0003f06270 */
[----:B------:R-:W-:Y:S05]  /*16e0*/  @P0 BRA `(.L_x_43) ;  /* 0x0000000000740947 */ /* 0x000fea0003800000 */
[----:B------:R-:W-:Y:S02]  /*16f0*/  ISETP.GE.AND P0, PT, R13, -0x18, PT ;  /* 0xffffffe80d00780c */ /* 0x000fe40003f06270 */
[----:B------:R-:W-:-:S11]  /*1700*/  LOP3.LUT R0, R0, 0x80000000, RZ, 0xc0, !PT ;  /* 0x8000000000007812 */ /* 0x000fd600078ec0ff */
[----:B------:R-:W-:Y:S05]  /*1710*/  @!P0 BRA `(.L_x_43) ;  /* 0x0000000000688947 */ /* 0x000fea0003800000 */
[-CC-:B------:R-:W-:Y:S01]  /*1720*/  FFMA.RZ R9, R3, R15.reuse, R12.reuse ;  /* 0x0000000f03097223 */ /* 0x180fe2000000c00c */
[C---:B------:R-:W-:Y:S02]  /*1730*/  IADD3 R14, PT, PT, R13.reuse, 0x20, RZ ;  /* 0x000000200d0e7810 */ /* 0x040fe40007ffe0ff */
[----:B------:R-:W-:Y:S02]  /*1740*/  ISETP.NE.AND P2, PT, R13, RZ, PT ;  /* 0x000000ff0d00720c */ /* 0x000fe40003f45270 */
[----:B------:R-:W-:Y:S01]  /*1750*/  LOP3.LUT R11, R9, 0x7fffff, RZ, 0xc0, !PT ;  /* 0x007fffff090b7812 */ /* 0x000fe200078ec0ff */
[CCC-:B------:R-:W-:Y:S01]  /*1760*/  FFMA.RP R9, R3.reuse, R15.reuse, R12.reuse ;  /* 0x0000000f03097223 */ /* 0x1c0fe2000000800c */
[----:B------:R-:W-:Y:S01]  /*1770*/  FFMA.RM R12, R3, R15, R12 ;  /* 0x0000000f030c7223 */ /* 0x000fe2000000400c */
[----:B------:R-:W-:Y:S02]  /*1780*/  ISETP.NE.AND P1, PT, R13, RZ, PT ;  /* 0x000000ff0d00720c */ /* 0x000fe40003f25270 */
[----:B------:R-:W-:-:S02]  /*1790*/  LOP3.LUT R11, R11, 0x800000, RZ, 0xfc, !PT ;  /* 0x008000000b0b7812 */ /* 0x000fc400078efcff */
[----:B------:R-:W-:Y:S02]  /*17a0*/  IADD3 R3, PT, PT, -R13, RZ, RZ ;  /* 0x000000ff0d037210 */ /* 0x000fe40007ffe1ff */
[----:B------:R-:W-:Y:S02]  /*17b0*/  SHF.L.U32 R14, R11, R14, RZ ;  /* 0x0000000e0b0e7219 */ /* 0x000fe400000006ff */
[----:B------:R-:W-:Y:S02]  /*17c0*/  FSETP.NEU.FTZ.AND P0, PT, R9, R12, PT ;  /* 0x0000000c0900720b */ /* 0x000fe40003f1d000 */
[----:B------:R-:W-:Y:S02]  /*17d0*/  SEL R12, R3, RZ, P2 ;  /* 0x000000ff030c7207 */ /* 0x000fe40001000000 */
[----:B------:R-:W-:Y:S02]  /*17e0*/  ISETP.NE.AND P1, PT, R14, RZ, P1 ;  /* 0x000000ff0e00720c */ /* 0x000fe40000f25270 */
[----:B------:R-:W-:-:S02]  /*17f0*/  SHF.R.U32.HI R12, RZ, R12, R11 ;  /* 0x0000000cff0c7219 */ /* 0x000fc4000001160b */
[----:B------:R-:W-:Y:S02]  /*1800*/  PLOP3.LUT P0, PT, P0, P1, PT, 0xf8, 0x8f ;  /* 0x00000000008f781c */ /* 0x000fe40000703f70 */
[----:B------:R-:W-:Y:S02]  /*1810*/  SHF.R.U32.HI R14, RZ, 0x1, R12 ;  /* 0x00000001ff0e7819 */ /* 0x000fe4000001160c */
[----:B------:R-:W-:-:S04]  /*1820*/  SEL R3, RZ, 0x1, !P0 ;  /* 0x00000001ff037807 */ /* 0x000fc80004000000 */
[----:B------:R-:W-:-:S04]  /*1830*/  LOP3.LUT R3, R3, 0x1, R14, 0xf8, !PT ;  /* 0x0000000103037812 */ /* 0x000fc800078ef80e */
[----:B------:R-:W-:-:S05]  /*1840*/  LOP3.LUT R3, R3, R12, RZ, 0xc0, !PT ;  /* 0x0000000c03037212 */ /* 0x000fca00078ec0ff */
[----:B------:R-:W-:-:S05]  /*1850*/  IMAD.IADD R3, R14, 0x1, R3 ;  /* 0x000000010e037824 */ /* 0x000fca00078e0203 */
[----:B------:R-:W-:Y:S01]  /*1860*/  LOP3.LUT R0, R3, R0, RZ, 0xfc, !PT ;  /* 0x0000000003007212 */ /* 0x000fe200078efcff */
[----:B------:R-:W-:Y:S06]  /*1870*/  BRA `(.L_x_43) ;  /* 0x0000000000107947 */ /* 0x000fec0003800000 */
.L_x_42:
[----:B------:R-:W-:-:S04]  /*1880*/  LOP3.LUT R0, R0, 0x80000000, RZ, 0xc0, !PT ;  /* 0x8000000000007812 */ /* 0x000fc800078ec0ff */
[----:B------:R-:W-:Y:S01]  /*1890*/  LOP3.LUT R0, R0, 0x7f800000, RZ, 0xfc, !PT ;  /* 0x7f80000000007812 */ /* 0x000fe200078efcff */
[----:B------:R-:W-:Y:S06]  /*18a0*/  BRA `(.L_x_43) ;  /* 0x0000000000047947 */ /* 0x000fec0003800000 */
.L_x_41:
[----:B------:R-:W-:-:S07]  /*18b0*/  LEA R0, R14, R0, 0x17 ;  /* 0x000000000e007211 */ /* 0x000fce00078eb8ff */
.L_x_43:
[----:B------:R-:W-:Y:S05]  /*18c0*/  BSYNC.RECONVERGENT B1 ;  /* 0x0000000000017941 */ /* 0x000fea0003800200 */
.L_x_40:
[----:B------:R-:W-:Y:S05]  /*18d0*/  BRA `(.L_x_44) ;  /* 0x0000000000207947 */ /* 0x000fea0003800000 */
.L_x_39:
[----:B------:R-:W-:-:S04]  /*18e0*/  LOP3.LUT R0, R3, 0x80000000, R0, 0x48, !PT ;  /* 0x8000000003007812 */ /* 0x000fc800078e4800 */
[----:B------:R-:W-:Y:S01]  /*18f0*/  LOP3.LUT R0, R0, 0x7f800000, RZ, 0xfc, !PT ;  /* 0x7f80000000007812 */ /* 0x000fe200078efcff */
[----:B------:R-:W-:Y:S06]  /*1900*/  BRA `(.L_x_44) ;  /* 0x0000000000147947 */ /* 0x000fec0003800000 */
.L_x_38:
[----:B------:R-:W-:Y:S01]  /*1910*/  LOP3.LUT R0, R3, 0x80000000, R0, 0x48, !PT ;  /* 0x8000000003007812 */ /* 0x000fe200078e4800 */
[----:B------:R-:W-:Y:S06]  /*1920*/  BRA `(.L_x_44) ;  /* 0x00000000000c7947 */ /* 0x000fec0003800000 */
.L_x_37:
[----:B------:R-:W0:Y:S01]  /*1930*/  MUFU.RSQ R0, -QNAN ;  /* 0xffc0000000007908 */ /* 0x000e220000001400 */
[----:B------:R-:W-:Y:S05]  /*1940*/  BRA `(.L_x_44) ;  /* 0x0000000000047947 */ /* 0x000fea0003800000 */
.L_x_36:
[----:B------:R-:W-:-:S07]  /*1950*/  FADD.FTZ R0, R0, R3 ;  /* 0x0000000300007221 */ /* 0x000fce0000010000 */
.L_x_44:
[----:B------:R-:W-:Y:S05]  /*1960*/  BSYNC.RECONVERGENT B0 ;  /* 0x0000000000007941 */ /* 0x000fea0003800200 */
.L_x_34:
[----:B------:R-:W-:Y:S01]  /*1970*/  HFMA2 R11, -RZ, RZ, 0, 0 ;  /* 0x00000000ff0b7431 */ /* 0x000fe200000001ff */
[----:B0-----:R-:W-:-:S03]  /*1980*/  MOV R9, R0 ;  /* 0x0000000000097202 */ /* 0x001fc60000000f00 */
[----:B------:R-:W-:Y:S05]  /*1990*/  RET.REL.NODEC R10 `(_Z19normalize_centroidsPiPfii) ;  /* 0xffffffe40a987950 */ /* 0x000fea0003c3ffff */
.L_x_45:
[----:B------:R-:W-:-:S00]  /*19a0*/  BRA `(.L_x_45) ;  /* 0xfffffffc00fc7947 */ /* 0x000fc0000383ffff */
[----:B------:R-:W-:-:S00]  /*19b0*/  NOP ;  /* 0x0000000000007918 */ /* 0x000fc00000000000 */
        /* <DEDUP_REMOVED lines=12> */
.L_x_66:


//--------------------- .text._Z16update_centroidsPfiiiPiS_S0_ --------------------------
	.section	.text._Z16update_centroidsPfiiiPiS_S0_,"ax",@progbits
	.align	128
        .global         _Z16update_centroidsPfiiiPiS_S0_
        .type           _Z16update_centroidsPfiiiPiS_S0_,@function
        .size           _Z16update_centroidsPfiiiPiS_S0_,(.L_x_68 - _Z16update_centroidsPfiiiPiS_S0_)
        .other          _Z16update_centroidsPfiiiPiS_S0_,@"STO_CUDA_ENTRY STV_DEFAULT"
_Z16update_centroidsPfiiiPiS_S0_:
.text._Z16update_centroidsPfiiiPiS_S0_:
        /* <DEDUP_REMOVED lines=8> */
[----:B------:R-:W0:Y:S02]  /*0080*/  LDC R4, c[0x0][0x38c] ;  /* 0x0000e300ff047b82 */ /* 0x000e240000000800 */
[----:B0-----:R-:W-:-:S13]  /*0090*/  ISETP.GE.AND P0, PT, R4, 0x1, PT ;  /* 0x000000010400780c */ /* 0x001fda0003f06270 */
[----:B------:R-:W-:Y:S05]  /*00a0*/  @!P0 EXIT ;  /* 0x000000000000894d */ /* 0x000fea0003800000 */
[----:B------:R-:W0:Y:S01]  /*00b0*/  LDC.64 R6, c[0x0][0x398] ;  /* 0x0000e600ff067b82 */ /* 0x000e220000000a00 */
[----:B------:R-:W1:Y:S01]  /*00c0*/  LDCU.64 UR4, c[0x0][0x358] ;  /* 0x00006b00ff0477ac */ /* 0x000e620008000a00 */
[----:B0-----:R-:W-:-:S06]  /*00d0*/  IMAD.WIDE R6, R3, 0x4, R6 ;  /* 0x0000000403067825 */ /* 0x001fcc00078e0206 */
[----:B-1----:R-:W2:Y:S01]  /*00e0*/  LDG.E R7, desc[UR4][R6.64] ;  /* 0x0000000406077981 */ /* 0x002ea2000c1e1900 */
[C---:B------:R-:W-:Y:S01]  /*00f0*/  ISETP.GE.U32.AND P1, PT, R4.reuse, 0x10, PT ;  /* 0x000000100400780c */ /* 0x040fe20003f26070 */
[-C--:B------:R-:W-:Y:S01]  /*0100*/  IMAD R0, R3, R4.reuse, RZ ;  /* 0x0000000403007224 */ /* 0x080fe200078e02ff */
[----:B------:R-:W-:Y:S01]  /*0110*/  LOP3.LUT P0, R5, R4, 0xf, RZ, 0xc0, !PT ;  /* 0x0000000f04057812 */ /* 0x000fe2000780c0ff */
[----:B------:R-:W-:Y:S02]  /*0120*/  IMAD.MOV.U32 R3, RZ, RZ, RZ ;  /* 0x000000ffff037224 */ /* 0x000fe400078e00ff */
[----:B--2---:R-:W-:-:S08]  /*0130*/  IMAD R2, R7, R4, RZ ;  /* 0x0000000407027224 */ /* 0x004fd000078e02ff */
[----:B------:R-:W-:Y:S05]  /*0140*/  @!P1 BRA `(.L_x_46) ;  /* 0x0000000000b49947 */ /* 0x000fea0003800000 */
[----:B------:R-:W-:Y:S01]  /*0150*/  LOP3.LUT R3, R4, 0x7ffffff0, RZ, 0xc0, !PT ;  /* 0x7ffffff004037812 */ /* 0x000fe200078ec0ff */
[----:B------:R-:W-:Y:S01]  /*0160*/  IMAD.MOV.U32 R10, RZ, RZ, R2 ;  /* 0x000000ffff0a7224 */ /* 0x000fe200078e0002 */
[----:B------:R-:W-:Y:S02]  /*0170*/  MOV R11, R0 ;  /* 0x00000000000b7202 */ /* 0x000fe40000000f00 */
[----:B------:R-:W-:-:S07]  /*0180*/  IADD3 R12, PT, PT, -R3, RZ, RZ ;  /* 0x000000ff030c7210 */ /* 0x000fce0007ffe1ff */
.L_x_47:
[----:B------:R-:W0:Y:S08]  /*0190*/  LDC.64 R6, c[0x0][0x380] ;  /* 0x0000e000ff067b82 */ /* 0x000e300000000a00 */
[----:B----4-:R-:W1:Y:S01]  /*01a0*/  LDC.64 R8, c[0x0][0x3a0] ;  /* 0x0000e800ff087b82 */ /* 0x010e620000000a00 */
[----:B0-----:R-:W-:-:S05]  /*01b0*/  IMAD.WIDE R6, R11, 0x4, R6 ;  /* 0x000000040b067825 */ /* 0x001fca00078e0206 */
[----:B------:R-:W2:Y:S01]  /*01c0*/  LDG.E R13, desc[UR4][R6.64] ;  /* 0x00000004060d7981 */ /* 0x000ea2000c1e1900 */
[----:B-1----:R-:W-:-:S05]  /*01d0*/  IMAD.WIDE R8, R10, 0x4, R8 ;  /* 0x000000040a087825 */ /* 0x002fca00078e0208 */
[----:B--2---:R0:W-:Y:S04]  /*01e0*/  REDG.E.ADD.F32.FTZ.RN.STRONG.GPU desc[UR4][R8.64], R13 ;  /* 0x0000000d080079a6 */ /* 0x0041e8000c12f304 */
[----:B------:R-:W2:Y:S04]  /*01f0*/  LDG.E R15, desc[UR4][R6.64+0x4] ;  /* 0x00000404060f7981 */ /* 0x000ea8000c1e1900 */
[----:B--2---:R1:W-:Y:S04]  /*0200*/  REDG.E.ADD.F32.FTZ.RN.STRONG.GPU desc[UR4][R8.64+0x4], R15 ;  /* 0x0000040f080079a6 */ /* 0x0043e8000c12f304 */
[----:B------:R-:W2:Y:S04]  /*0210*/  LDG.E R17, desc[UR4][R6.64+0x8] ;  /* 0x0000080406117981 */ /* 0x000ea8000c1e1900 */
[----:B--2---:R2:W-:Y:S04]  /*0220*/  REDG.E.ADD.F32.FTZ.RN.STRONG.GPU desc[UR4][R8.64+0x8], R17 ;  /* 0x00000811080079a6 */ /* 0x0045e8000c12f304 */
[----:B------:R-:W3:Y:S04]  /*0230*/  LDG.E R19, desc[UR4][R6.64+0xc] ;  /* 0x00000c0406137981 */ /* 0x000ee8000c1e1900 */
[----:B---3--:R3:W-:Y:S04]  /*0240*/  REDG.E.ADD.F32.FTZ.RN.STRONG.GPU desc[UR4][R8.64+0xc], R19 ;  /* 0x00000c13080079a6 */ /* 0x0087e8000c12f304 */
[----:B------:R-:W4:Y:S04]  /*0250*/  LDG.E R21, desc[UR4][R6.64+0x10] ;  /* 0x0000100406157981 */ /* 0x000f28000c1e1900 */
[----:B----4-:R4:W-:Y:S04]  /*0260*/  REDG.E.ADD.F32.FTZ.RN.STRONG.GPU desc[UR4][R8.64+0x10], R21 ;  /* 0x00001015080079a6 */ /* 0x0109e8000c12f304 */
[----:B------:R-:W5:Y:S04]  /*0270*/  LDG.E R23, desc[UR4][R6.64+0x14] ;  /* 0x0000140406177981 */ /* 0x000f68000c1e1900 */
[----:B-----5:R5:W-:Y:S04]  /*0280*/  REDG.E.ADD.F32.FTZ.RN.STRONG.GPU desc[UR4][R8.64+0x14], R23 ;  /* 0x00001417080079a6 */ /* 0x020be8000c12f304 */
[----:B0-----:R-:W2:Y:S04]  /*0290*/  LDG.E R13, desc[UR4][R6.64+0x18] ;  /* 0x00001804060d7981 */ /* 0x001ea8000c1e1900 */
[----:B--2---:R0:W-:Y:S04]  /*02a0*/  REDG.E.ADD.F32.FTZ.RN.STRONG.GPU desc[UR4][R8.64+0x18], R13 ;  /* 0x0000180d080079a6 */ /* 0x0041e8000c12f304 */
[----:B-1----:R-:W2:Y:S04]  /*02b0*/  LDG.E R15, desc[UR4][R6.64+0x1c] ;  /* 0x00001c04060f7981 */ /* 0x002ea8000c1e1900 */
[----:B--2---:R1:W-:Y:S04]  /*02c0*/  REDG.E.ADD.F32.FTZ.RN.STRONG.GPU desc[UR4][R8.64+0x1c], R15 ;  /* 0x00001c0f080079a6 */ /* 0x0043e8000c12f304 */
[----:B------:R-:W2:Y:S04]  /*02d0*/  LDG.E R17, desc[UR4][R6.64+0x20] ;  /* 0x0000200406117981 */ /* 0x000ea8000c1e1900 */
[----:B--2---:R2:W-:Y:S04]  /*02e0*/  REDG.E.ADD.F32.FTZ.RN.STRONG.GPU desc[UR4][R8.64+0x20], R17 ;  /* 0x00002011080079a6 */ /* 0x0045e8000c12f304 */
[----:B---3--:R-:W3:Y:S04]  /*02f0*/  LDG.E R19, desc[UR4][R6.64+0x24] ;  /* 0x0000240406137981 */ /* 0x008ee8000c1e1900 */
[----:B---3--:R3:W-:Y:S04]  /*0300*/  REDG.E.ADD.F32.FTZ.RN.STRONG.GPU desc[UR4][R8.64+0x24], R19 ;  /* 0x00002413080079a6 */ /* 0x0087e8000c12f304 */
[----:B----4-:R-:W4:Y:S04]  /*0310*/  LDG.E R21, desc[UR4][R6.64+0x28] ;  /* 0x0000280406157981 */ /* 0x010f28000c1e1900 */
[----:B----4-:R4:W-:Y:S04]  /*0320*/  REDG.E.ADD.F32.FTZ.RN.STRONG.GPU desc[UR4][R8.64+0x28], R21 ;  /* 0x00002815080079a6 */ /* 0x0109e8000c12f304 */
[----:B-----5:R-:W5:Y:S04]  /*0330*/  LDG.E R23, desc[UR4][R6.64+0x2c] ;  /* 0x00002c0406177981 */ /* 0x020f68000c1e1900 */
[----:B-----5:R4:W-:Y:S04]  /*0340*/  REDG.E.ADD.F32.FTZ.RN.STRONG.GPU desc[UR4][R8.64+0x2c], R23 ;  /* 0x00002c17080079a6 */ /* 0x0209e8000c12f304 */
[----:B0-----:R-:W5:Y:S04]  /*0350*/  LDG.E R13, desc[UR4][R6.64+0x30] ;  /* 0x00003004060d7981 */ /* 0x001f68000c1e1900 */
[----:B-----5:R4:W-:Y:S04]  /*0360*/  REDG.E.ADD.F32.FTZ.RN.STRONG.GPU desc[UR4][R8.64+0x30], R13 ;  /* 0x0000300d080079a6 */ /* 0x0209e8000c12f304 */
[----:B-1----:R-:W5:Y:S04]  /*0370*/  LDG.E R15, desc[UR4][R6.64+0x34] ;  /* 0x00003404060f7981 */ /* 0x002f68000c1e1900 */
[----:B-----5:R4:W-:Y:S04]  /*0380*/  REDG.E.ADD.F32.FTZ.RN.STRONG.GPU desc[UR4][R8.64+0x34], R15 ;  /* 0x0000340f080079a6 */ /* 0x0209e8000c12f304 */
[----:B--2---:R-:W2:Y:S01]  /*0390*/  LDG.E R17, desc[UR4][R6.64+0x38] ;  /* 0x0000380406117981 */ /* 0x004ea2000c1e1900 */
[----:B------:R-:W-:-:S05]  /*03a0*/  VIADD R12, R12, 0x10 ;  /* 0x000000100c0c7836 */ /* 0x000fca0000000000 */
[----:B------:R-:W-:Y:S01]  /*03b0*/  ISETP.NE.AND P1, PT, R12, RZ, PT ;  /* 0x000000ff0c00720c */ /* 0x000fe20003f25270 */
[----:B--2---:R4:W-:Y:S04]  /*03c0*/  REDG.E.ADD.F32.FTZ.RN.STRONG.GPU desc[UR4][R8.64+0x38], R17 ;  /* 0x00003811080079a6 */ /* 0x0049e8000c12f304 */
[----:B---3--:R-:W2:Y:S01]  /*03d0*/  LDG.E R19, desc[UR4][R6.64+0x3c] ;  /* 0x00003c0406137981 */ /* 0x008ea2000c1e1900 */
[----:B------:R-:W-:Y:S01]  /*03e0*/  IADD3 R10, PT, PT, R10, 0x10, RZ ;  /* 0x000000100a0a7810 */ /* 0x000fe20007ffe0ff */
[----:B------:R-:W-:Y:S02]  /*03f0*/  VIADD R11, R11, 0x10 ;  /* 0x000000100b0b7836 */ /* 0x000fe40000000000 */
[----:B--2---:R4:W-:Y:S04]  /*0400*/  REDG.E.ADD.F32.FTZ.RN.STRONG.GPU desc[UR4][R8.64+0x3c], R19 ;  /* 0x00003c13080079a6 */ /* 0x0049e8000c12f304 */
[----:B------:R-:W-:Y:S05]  /*0410*/  @P1 BRA `(.L_x_47) ;  /* 0xfffffffc005c1947 */ /* 0x000fea000383ffff */
.L_x_46:
[----:B------:R-:W-:Y:S05]  /*0420*/  @!P0 EXIT ;  /* 0x000000000000894d */ /* 0x000fea0003800000 */
[----:B------:R-:W-:Y:S02]  /*0430*/  ISETP.GE.U32.AND P0, PT, R5, 0x8, PT ;  /* 0x000000080500780c */ /* 0x000fe40003f06070 */
[----:B------:R-:W-:-:S04]  /*0440*/  LOP3.LUT R12, R4, 0x7, RZ, 0xc0, !PT ;  /* 0x00000007040c7812 */ /* 0x000fc800078ec0ff */
[----:B------:R-:W-:-:S07]  /*0450*/  ISETP.NE.AND P1, PT, R12, RZ, PT ;  /* 0x000000ff0c00720c */ /* 0x000fce0003f25270 */
[----:B------:R-:W-:Y:S06]  /*0460*/  @!P0 BRA `(.L_x_48) ;  /* 0x00000000005c8947 */ /* 0x000fec0003800000 */
[----:B------:R-:W0:Y:S01]  /*0470*/  LDC.64 R6, c[0x0][0x380] ;  /* 0x0000e000ff067b82 */ /* 0x000e220000000a00 */
[----:B------:R-:W-:-:S07]  /*0480*/  IADD3 R5, PT, PT, R0, R3, RZ ;  /* 0x0000000300057210 */ /* 0x000fce0007ffe0ff */
[----:B----4-:R-:W1:Y:S01]  /*0490*/  LDC.64 R8, c[0x0][0x3a0] ;  /* 0x0000e800ff087b82 */ /* 0x010e620000000a00 */
[----:B0-----:R-:W-:-:S05]  /*04a0*/  IMAD.WIDE R6, R5, 0x4, R6 ;  /* 0x0000000405067825 */ /* 0x001fca00078e0206 */
[----:B------:R-:W2:Y:S01]  /*04b0*/  LDG.E R11, desc[UR4][R6.64] ;  /* 0x00000004060b7981 */ /* 0x000ea2000c1e1900 */
[----:B------:R-:W-:-:S04]  /*04c0*/  IMAD.IADD R5, R2, 0x1, R3 ;  /* 0x0000000102057824 */ /* 0x000fc800078e0203 */
        /* <DEDUP_REMOVED lines=8> */
[----:B------:R-:W3:Y:S04]  /*0550*/  LDG.E R17, desc[UR4][R6.64+0x10] ;  /* 0x0000100406117981 */ /* 0x000ee8000c1e1900 */
[----:B---3--:R2:W-:Y:S04]  /*0560*/  REDG.E.ADD.F32.FTZ.RN.STRONG.GPU desc[UR4][R8.64+0x10], R17 ;  /* 0x00001011080079a6 */ /* 0x0085e8000c12f304 */
[----:B------:R-:W3:Y:S04]  /*0570*/  LDG.E R19, desc[UR4][R6.64+0x14] ;  /* 0x0000140406137981 */ /* 0x000ee8000c1e1900 */
[----:B---3--:R2:W-:Y:S04]  /*0580*/  REDG.E.ADD.F32.FTZ.RN.STRONG.GPU desc[UR4][R8.64+0x14], R19 ;  /* 0x00001413080079a6 */ /* 0x0085e8000c12f304 */
[----:B0-----:R-:W3:Y:S04]  /*0590*/  LDG.E R11, desc[UR4][R6.64+0x18] ;  /* 0x00001804060b7981 */ /* 0x001ee8000c1e1900 */
[----:B---3--:R2:W-:Y:S04]  /*05a0*/  REDG.E.ADD.F32.FTZ.RN.STRONG.GPU desc[UR4][R8.64+0x18], R11 ;  /* 0x0000180b080079a6 */ /* 0x0085e8000c12f304 */
[----:B-1----:R-:W3:Y:S01]  /*05b0*/  LDG.E R5, desc[UR4][R6.64+0x1c] ;  /* 0x00001c0406057981 */ /* 0x002ee2000c1e1900 */
[----:B------:R-:W-:-:S03]  /*05c0*/  IADD3 R3, PT, PT, R3, 0x8, RZ ;  /* 0x0000000803037810 */ /* 0x000fc60007ffe0ff */
[----:B---3--:R2:W-:Y:S04]  /*05d0*/  REDG.E.ADD.F32.FTZ.RN.STRONG.GPU desc[UR4][R8.64+0x1c], R5 ;  /* 0x00001c05080079a6 */ /* 0x0085e8000c12f304 */
.L_x_48:
[----:B------:R-:W-:Y:S05]  /*05e0*/  @!P1 EXIT ;  /* 0x000000000000994d */ /* 0x000fea0003800000 */
[----:B------:R-:W-:Y:S02]  /*05f0*/  ISETP.GE.U32.AND P0, PT, R12, 0x4, PT ;  /* 0x000000040c00780c */ /* 0x000fe40003f06070 */
[----:B------:R-:W-:-:S04]  /*0600*/  LOP3.LUT R10, R4, 0x3, RZ, 0xc0, !PT ;  /* 0x00000003040a7812 */ /* 0x000fc800078ec0ff */
[----:B------:R-:W-:-:S07]  /*0610*/  ISETP.NE.AND P1, PT, R10, RZ, PT ;  /* 0x000000ff0a00720c */ /* 0x000fce0003f25270 */
[----:B------:R-:W-:Y:S06]  /*0620*/  @!P0 BRA `(.L_x_49) ;  /* 0x00000000003c8947 */ /* 0x000fec0003800000 */
[----:B--2---:R-:W0:Y:S01]  /*0630*/  LDC.64 R4, c[0x0][0x380] ;  /* 0x0000e000ff047b82 */ /* 0x004e220000000a00 */
[----:B------:R-:W-:-:S04]  /*0640*/  IMAD.IADD R7, R0, 0x1, R3 ;  /* 0x0000000100077824 */ /* 0x000fc800078e0203 */
[----:B0-----:R-:W-:-:S03]  /*0650*/  IMAD.WIDE R6, R7, 0x4, R4 ;  /* 0x0000000407067825 */ /* 0x001fc600078e0204 */
[----:B------:R-:W0:Y:S02]  /*0660*/  LDC.64 R4, c[0x0][0x3a0] ;  /* 0x0000e800ff047b82 */ /* 0x000e240000000a00 */
[----:B----4-:R-:W2:Y:S01]  /*0670*/  LDG.E R9, desc[UR4][R6.64] ;  /* 0x0000000406097981 */ /* 0x010ea2000c1e1900 */
[----:B------:R-:W-:-:S05]  /*0680*/  IADD3 R11, PT, PT, R2, R3, RZ ;  /* 0x00000003020b7210 */ /* 0x000fca0007ffe0ff */
[----:B0-----:R-:W-:-:S05]  /*0690*/  IMAD.WIDE R4, R11, 0x4, R4 ;  /* 0x000000040b047825 */ /* 0x001fca00078e0204 */
[----:B--2---:R0:W-:Y:S04]  /*06a0*/  REDG.E.ADD.F32.FTZ.RN.STRONG.GPU desc[UR4][R4.64], R9 ;  /* 0x00000009040079a6 */ /* 0x0041e8000c12f304 */
[----:B------:R-:W2:Y:S04]  /*06b0*/  LDG.E R11, desc[UR4][R6.64+0x4] ;  /* 0x00000404060b7981 */ /* 0x000ea8000c1e1900 */
[----:B--2---:R0:W-:Y:S04]  /*06c0*/  REDG.E.ADD.F32.FTZ.RN.STRONG.GPU desc[UR4][R4.64+0x4], R11 ;  /* 0x0000040b040079a6 */ /* 0x0041e8000c12f304 */
[----:B------:R-:W2:Y:S04]  /*06d0*/  LDG.E R13, desc[UR4][R6.64+0x8] ;  /* 0x00000804060d7981 */ /* 0x000ea8000c1e1900 */
[----:B--2---:R0:W-:Y:S04]  /*06e0*/  REDG.E.ADD.F32.FTZ.RN.STRONG.GPU desc[UR4][R4.64+0x8], R13 ;  /* 0x0000080d040079a6 */ /* 0x0041e8000c12f304 */
[----:B------:R-:W2:Y:S01]  /*06f0*/  LDG.E R15, desc[UR4][R6.64+0xc] ;  /* 0x00000c04060f7981 */ /* 0x000ea2000c1e1900 */
[----:B------:R-:W-:-:S03]  /*0700*/  VIADD R3, R3, 0x4 ;  /* 0x0000000403037836 */ /* 0x000fc60000000000 */
[----:B--2---:R0:W-:Y:S04]  /*0710*/  REDG.E.ADD.F32.FTZ.RN.STRONG.GPU desc[UR4][R4.64+0xc], R15 ;  /* 0x00000c0f040079a6 */ /* 0x0041e8000c12f304 */
.L_x_49:
[----:B------:R-:W-:Y:S05]  /*0720*/  @!P1 EXIT ;  /* 0x000000000000994d */ /* 0x000fea0003800000 */
[----:B0-2-4-:R-:W0:Y:S01]  /*0730*/  LDC.64 R8, c[0x0][0x3a0] ;  /* 0x0000e800ff087b82 */ /* 0x015e220000000a00 */
[----:B------:R-:W-:Y:S01]  /*0740*/  IADD3 R11, PT, PT, R0, R3, RZ ;  /* 0x00000003000b7210 */ /* 0x000fe20007ffe0ff */
[----:B------:R-:W-:Y:S01]  /*0750*/  IMAD.IADD R13, R2, 0x1, R3 ;  /* 0x00000001020d7824 */ /* 0x000fe200078e0203 */
[----:B------:R-:W-:-:S05]  /*0760*/  IADD3 R10, PT, PT, -R10, RZ, RZ ;  /* 0x000000ff0a0a7210 */ /* 0x000fca0007ffe1ff */
[----:B------:R-:W1:Y:S02]  /*0770*/  LDC.64 R6, c[0x0][0x380] ;  /* 0x0000e000ff067b82 */ /* 0x000e640000000a00 */
.L_x_50:
[----:B-12---:R-:W-:-:S06]  /*0780*/  IMAD.WIDE R2, R11, 0x4, R6 ;  /* 0x000000040b027825 */ /* 0x006fcc00078e0206 */
[----:B------:R-:W2:Y:S01]  /*0790*/  LDG.E R3, desc[UR4][R2.64] ;  /* 0x0000000402037981 */ /* 0x000ea2000c1e1900 */
[----:B------:R-:W-:Y:S02]  /*07a0*/  VIADD R10, R10, 0x1 ;  /* 0x000000010a0a7836 */ /* 0x000fe40000000000 */
[----:B0-----:R-:W-:-:S03]  /*07b0*/  IMAD.WIDE R4, R13, 0x4, R8 ;  /* 0x000000040d047825 */ /* 0x001fc600078e0208 */
[----:B------:R-:W-:Y:S01]  /*07c0*/  ISETP.NE.AND P0, PT, R10, RZ, PT ;  /* 0x000000ff0a00720c */ /* 0x000fe20003f05270 */
[----:B------:R-:W-:Y:S01]  /*07d0*/  VIADD R13, R13, 0x1 ;  /* 0x000000010d0d7836 */ /* 0x000fe20000000000 */
[----:B------:R-:W-:Y:S01]  /*07e0*/  IADD3 R11, PT, PT, R11, 0x1, RZ ;  /* 0x000000010b0b7810 */ /* 0x000fe20007ffe0ff */
[----:B--2---:R2:W-:Y:S10]  /*07f0*/  REDG.E.ADD.F32.FTZ.RN.STRONG.GPU desc[UR4][R4.64], R3 ;  /* 0x00000003040079a6 */ /* 0x0045f4000c12f304 */
[----:B------:R-:W-:Y:S05]  /*0800*/  @P0 BRA `(.L_x_50) ;  /* 0xfffffffc00dc0947 */ /* 0x000fea000383ffff */
[----:B------:R-:W-:Y:S05]  /*0810*/  EXIT ;  /* 0x000000000000794d */ /* 0x000fea0003800000 */
.L_x_51:
        /* <DEDUP_REMOVED lines=14> */
.L_x_68:


//--------------------- .text._Z17compute_distancesPfS_iiiPiS0_ --------------------------
	.section	.text._Z17compute_distancesPfS_iiiPiS0_,"ax",@progbits
	.align	128
        .global         _Z17compute_distancesPfS_iiiPiS0_
        .type           _Z17compute_distancesPfS_iiiPiS0_,@function
        .size           _Z17compute_distancesPfS_iiiPiS0_,(.L_x_69 - _Z17compute_distancesPfS_iiiPiS0_)
        .other          _Z17compute_distancesPfS_iiiPiS0_,@"STO_CUDA_ENTRY STV_DEFAULT"
_Z17compute_distancesPfS_iiiPiS0_:
.text._Z17compute_distancesPfS_iiiPiS0_:
        /* <DEDUP_REMOVED lines=8> */
[----:B------:R-:W0:Y:S01]  /*0080*/  LDCU UR4, c[0x0][0x398] ;  /* 0x00007300ff0477ac */ /* 0x000e220008000800 */
[----:B------:R-:W-:Y:S01]  /*0090*/  IMAD.MOV.U32 R2, RZ, RZ, -0x1 ;  /* 0xffffffffff027424 */ /* 0x000fe200078e00ff */
[----:B------:R-:W1:Y:S01]  /*00a0*/  LDCU.64 UR6, c[0x0][0x358] ;  /* 0x00006b00ff0677ac */ /* 0x000e620008000a00 */
[----:B0-----:R-:W-:-:S09]  /*00b0*/  UISETP.GE.AND UP0, UPT, UR4, 0x1, UPT ;  /* 0x000000010400788c */ /* 0x001fd2000bf06270 */
[----:B-1----:R-:W-:Y:S05]  /*00c0*/  BRA.U !UP0, `(.L_x_52) ;  /* 0x0000000d08307547 */ /* 0x002fea000b800000 */
[----:B------:R-:W0:Y:S02]  /*00d0*/  LDC R7, c[0x0][0x394] ;  /* 0x0000e500ff077b82 */ /* 0x000e240000000800 */
[----:B0-----:R-:W-:-:S13]  /*00e0*/  ISETP.GE.AND P0, PT, R7, 0x1, PT ;  /* 0x000000010700780c */ /* 0x001fda0003f06270 */
[----:B------:R-:W-:Y:S05]  /*00f0*/  @!P0 BRA `(.L_x_53) ;  /* 0x0000000800288947 */ /* 0x000fea0003800000 */
[C---:B------:R-:W-:Y:S01]  /*0100*/  LOP3.LUT R6, R7.reuse, 0x7ffffff8, RZ, 0xc0, !PT ;  /* 0x7ffffff807067812 */ /* 0x040fe200078ec0ff */
[----:B------:R-:W-:Y:S01]  /*0110*/  IMAD R3, R0, R7, RZ ;  /* 0x0000000700037224 */ /* 0x000fe200078e02ff */
[C---:B------:R-:W-:Y:S01]  /*0120*/  LOP3.LUT R4, R7.reuse, 0x7, RZ, 0xc0, !PT ;  /* 0x0000000707047812 */ /* 0x040fe200078ec0ff */
[----:B------:R-:W-:Y:S01]  /*0130*/  IMAD.MOV.U32 R9, RZ, RZ, RZ ;  /* 0x000000ffff097224 */ /* 0x000fe200078e00ff */
[----:B------:R-:W-:Y:S01]  /*0140*/  LOP3.LUT R5, R7, 0x3, RZ, 0xc0, !PT ;  /* 0x0000000307057812 */ /* 0x000fe200078ec0ff */
[----:B------:R-:W-:Y:S01]  /*0150*/  IMAD.MOV.U32 R7, RZ, RZ, 0x7f7fffff ;  /* 0x7f7fffffff077424 */ /* 0x000fe200078e00ff */
[----:B------:R-:W-:Y:S01]  /*0160*/  MOV R2, 0xffffffff ;  /* 0xffffffff00027802 */ /* 0x000fe20000000f00 */
[----:B------:R-:W-:-:S07]  /*0170*/  IMAD.MOV R8, RZ, RZ, -R6 ;  /* 0x000000ffff087224 */ /* 0x000fce00078e0a06 */
.L_x_58:
[----:B------:R-:W0:Y:S01]  /*0180*/  LDC R24, c[0x0][0x394] ;  /* 0x0000e500ff187b82 */ /* 0x000e220000000800 */
[----:B------:R-:W-:Y:S02]  /*0190*/  HFMA2 R22, -RZ, RZ, 0, 0 ;  /* 0x00000000ff167431 */ /* 0x000fe400000001ff */
[----:B------:R-:W-:Y:S01]  /*01a0*/  IMAD.MOV.U32 R21, RZ, RZ, RZ ;  /* 0x000000ffff157224 */ /* 0x000fe200078e00ff */
[----:B0-----:R-:W-:Y:S01]  /*01b0*/  ISETP.GE.U32.AND P0, PT, R24, 0x8, PT ;  /* 0x000000081800780c */ /* 0x001fe20003f06070 */
[----:B------:R-:W-:-:S12]  /*01c0*/  IMAD R20, R9, R24, RZ ;  /* 0x0000001809147224 */ /* 0x000fd800078e02ff */
[----:B------:R-:W-:Y:S05]  /*01d0*/  @!P0 BRA `(.L_x_54) ;  /* 0x0000000000c08947 */ /* 0x000fea0003800000 */
[----:B------:R-:W0:Y:S01]  /*01e0*/  LDC.64 R10, c[0x0][0x388] ;  /* 0x0000e200ff0a7b82 */ /* 0x000e220000000a00 */
[----:B------:R-:W-:Y:S01]  /*01f0*/  IMAD.MOV.U32 R22, RZ, RZ, RZ ;  /* 0x000000ffff167224 */ /* 0x000fe200078e00ff */
[----:B------:R-:W-:Y:S01]  /*0200*/  MOV R15, R3 ;  /* 0x00000003000f7202 */ /* 0x000fe20000000f00 */
[----:B------:R-:W-:Y:S02]  /*0210*/  IMAD.MOV.U32 R14, RZ, RZ, R8 ;  /* 0x000000ffff0e7224 */ /* 0x000fe400078e0008 */
[----:B0-----:R-:W-:-:S03]  /*0220*/  IMAD.WIDE.U32 R10, R20, 0x4, R10 ;  /* 0x00000004140a7825 */ /* 0x001fc600078e000a */
[----:B------:R-:W-:-:S05]  /*0230*/  IADD3 R12, P0, PT, R10, 0x10, RZ ;  /* 0x000000100a0c7810 */ /* 0x000fca0007f1e0ff */
[----:B------:R-:W-:-:S08]  /*0240*/  IMAD.X R13, RZ, RZ, R11, P0 ;  /* 0x000000ffff0d7224 */ /* 0x000fd000000e060b */
.L_x_55:
[----:B------:R-:W0:Y:S01]  /*0250*/  LDC.64 R10, c[0x0][0x380] ;  /* 0x0000e000ff0a7b82 */ /* 0x000e220000000a00 */
[----:B------:R-:W2:Y:S04]  /*0260*/  LDG.E R17, desc[UR6][R12.64+-0x10] ;  /* 0xfffff0060c117981 */ /* 0x000ea8000c1e1900 */
[----:B------:R-:W3:Y:S04]  /*0270*/  LDG.E R23, desc[UR6][R12.64+-0xc] ;  /* 0xfffff4060c177981 */ /* 0x000ee8000c1e1900 */
[----:B------:R-:W4:Y:S04]  /*0280*/  LDG.E R21, desc[UR6][R12.64+-0x8] ;  /* 0xfffff8060c157981 */ /* 0x000f28000c1e1900 */
[----:B------:R-:W5:Y:S01]  /*0290*/  LDG.E R25, desc[UR6][R12.64+0xc] ;  /* 0x00000c060c197981 */ /* 0x000f62000c1e1900 */
[----:B0-----:R-:W-:-:S05]  /*02a0*/  IMAD.WIDE R10, R15, 0x4, R10 ;  /* 0x000000040f0a7825 */ /* 0x001fca00078e020a */
[----:B------:R-:W2:Y:S04]  /*02b0*/  LDG.E R16, desc[UR6][R10.64] ;  /* 0x000000060a107981 */ /* 0x000ea8000c1e1900 */
[----:B------:R-:W3:Y:S04]  /*02c0*/  LDG.E R18, desc[UR6][R10.64+0x4] ;  /* 0x000004060a127981 */ /* 0x000ee8000c1e1900 */
[----:B------:R-:W4:Y:S04]  /*02d0*/  LDG.E R26, desc[UR6][R10.64+0x8] ;  /* 0x000008060a1a7981 */ /* 0x000f28000c1e1900 */
[----:B------:R-:W5:Y:S01]  /*02e0*/  LDG.E R28, desc[UR6][R10.64+0x1c] ;  /* 0x00001c060a1c7981 */ /* 0x000f62000c1e1900 */
[----:B--2---:R-:W-:-:S03]  /*02f0*/  FADD R19, R16, -R17 ;  /* 0x8000001110137221 */ /* 0x004fc60000000000 */
[----:B------:R-:W2:Y:S01]  /*0300*/  LDG.E R16, desc[UR6][R12.64+-0x4] ;  /* 0xfffffc060c107981 */ /* 0x000ea2000c1e1900 */
[----:B------:R-:W-:-:S03]  /*0310*/  FFMA R22, R19, R19, R22 ;  /* 0x0000001313167223 */ /* 0x000fc60000000016 */
[----:B------:R-:W2:Y:S01]  /*0320*/  LDG.E R17, desc[UR6][R10.64+0xc] ;  /* 0x00000c060a117981 */ /* 0x000ea2000c1e1900 */
[----:B---3--:R-:W-:Y:S01]  /*0330*/  FADD R23, R18, -R23 ;  /* 0x8000001712177221 */ /* 0x008fe20000000000 */
[----:B----4-:R-:W-:Y:S02]  /*0340*/  FADD R26, R26, -R21 ;  /* 0x800000151a1a7221 */ /* 0x010fe40000000000 */
[----:B------:R-:W3:Y:S01]  /*0350*/  LDG.E R18, desc[UR6][R12.64] ;  /* 0x000000060c127981 */ /* 0x000ee2000c1e1900 */
[----:B------:R-:W-:-:S03]  /*0360*/  FFMA R23, R23, R23, R22 ;  /* 0x0000001717177223 */ /* 0x000fc60000000016 */
[----:B------:R-:W3:Y:S01]  /*0370*/  LDG.E R19, desc[UR6][R10.64+0x10] ;  /* 0x000010060a137981 */ /* 0x000ee2000c1e1900 */
[----:B------:R-:W-:-:S03]  /*0380*/  FFMA R27, R26, R26, R23 ;  /* 0x0000001a1a1b7223 */ /* 0x000fc60000000017 */
[----:B------:R-:W4:Y:S04]  /*0390*/  LDG.E R21, desc[UR6][R12.64+0x4] ;  /* 0x000004060c157981 */ /* 0x000f28000c1e1900 */
[----:B------:R-:W4:Y:S04]  /*03a0*/  LDG.E R22, desc[UR6][R10.64+0x14] ;  /* 0x000014060a167981 */ /* 0x000f28000c1e1900 */
[----:B------:R0:W4:Y:S04]  /*03b0*/  LDG.E R23, desc[UR6][R12.64+0x8] ;  /* 0x000008060c177981 */ /* 0x000128000c1e1900 */
[----:B------:R-:W4:Y:S01]  /*03c0*/  LDG.E R26, desc[UR6][R10.64+0x18] ;  /* 0x000018060a1a7981 */ /* 0x000f22000c1e1900 */
[----:B------:R-:W-:-:S04]  /*03d0*/  IADD3 R14, PT, PT, R14, 0x8, RZ ;  /* 0x000000080e0e7810 */ /* 0x000fc80007ffe0ff */
[----:B------:R-:W-:Y:S01]  /*03e0*/  ISETP.NE.AND P0, PT, R14, RZ, PT ;  /* 0x000000ff0e00720c */ /* 0x000fe20003f05270 */
[----:B-----5:R-:W-:Y:S01]  /*03f0*/  FADD R28, R28, -R25 ;  /* 0x800000191c1c7221 */ /* 0x020fe20000000000 */
[----:B0-----:R-:W-:Y:S01]  /*0400*/  IADD3 R12, P1, PT, R12, 0x20, RZ ;  /* 0x000000200c0c7810 */ /* 0x001fe20007f3e0ff */
[----:B------:R-:W-:-:S04]  /*0410*/  VIADD R15, R15, 0x8 ;  /* 0x000000080f0f7836 */ /* 0x000fc80000000000 */
[----:B------:R-:W-:Y:S02]  /*0420*/  IMAD.X R13, RZ, RZ, R13, P1 ;  /* 0x000000ffff0d7224 */ /* 0x000fe400008e060d */
[----:B--2---:R-:W-:-:S04]  /*0430*/  FADD R16, R17, -R16 ;  /* 0x8000001011107221 */ /* 0x004fc80000000000 */
[----:B------:R-:W-:Y:S01]  /*0440*/  FFMA R27, R16, R16, R27 ;  /* 0x00000010101b7223 */ /* 0x000fe2000000001b */
[----:B---3--:R-:W-:-:S04]  /*0450*/  FADD R18, R19, -R18 ;  /* 0x8000001213127221 */ /* 0x008fc80000000000 */
[----:B------:R-:W-:Y:S01]  /*0460*/  FFMA R27, R18, R18, R27 ;  /* 0x00000012121b7223 */ /* 0x000fe2000000001b */
[----:B----4-:R-:W-:-:S04]  /*0470*/  FADD R22, R22, -R21 ;  /* 0x8000001516167221 */ /* 0x010fc80000000000 */
[----:B------:R-:W-:Y:S01]  /*0480*/  FFMA R27, R22, R22, R27 ;  /* 0x00000016161b7223 */ /* 0x000fe2000000001b */
[----:B------:R-:W-:-:S04]  /*0490*/  FADD R26, R26, -R23 ;  /* 0x800000171a1a7221 */ /* 0x000fc80000000000 */
[----:B------:R-:W-:-:S04]  /*04a0*/  FFMA R27, R26, R26, R27 ;  /* 0x0000001a1a1b7223 */ /* 0x000fc8000000001b */
[----:B------:R-:W-:Y:S01]  /*04b0*/  FFMA R22, R28, R28, R27 ;  /* 0x0000001c1c167223 */ /* 0x000fe2000000001b */
[----:B------:R-:W-:Y:S06]  /*04c0*/  @P0 BRA `(.L_x_55) ;  /* 0xfffffffc00600947 */ /* 0x000fec000383ffff */
[----:B------:R-:W-:-:S07]  /*04d0*/  MOV R21, R6 ;  /* 0x0000000600157202 */ /* 0x000fce0000000f00 */
.L_x_54:
[----:B------:R-:W-:-:S13]  /*04e0*/  ISETP.NE.AND P0, PT, R4, RZ, PT ;  /* 0x000000ff0400720c */ /* 0x000fda0003f05270 */
[----:B------:R-:W-:Y:S05]  /*04f0*/  @!P0 BRA `(.L_x_56) ;  /* 0x0000000400048947 */ /* 0x000fea0003800000 */
[----:B------:R-:W-:Y:S01]  /*0500*/  VIADD R10, R4, 0xffffffff ;  /* 0xffffffff040a7836 */ /* 0x000fe20000000000 */
[----:B------:R-:W-:-:S04]  /*0510*/  ISETP.NE.AND P1, PT, R5, RZ, PT ;  /* 0x000000ff0500720c */ /* 0x000fc80003f25270 */
[----:B------:R-:W-:-:S13]  /*0520*/  ISETP.GE.U32.AND P0, PT, R10, 0x3, PT ;  /* 0x000000030a00780c */ /* 0x000fda0003f06070 */
[----:B------:R-:W-:Y:S05]  /*0530*/  @!P0 BRA `(.L_x_57) ;  /* 0x0000000000708947 */ /* 0x000fea0003800000 */
[----:B------:R-:W0:Y:S01]  /*0540*/  LDC.64 R14, c[0x0][0x380] ;  /* 0x0000e000ff0e7b82 */ /* 0x000e220000000a00 */
[-C--:B------:R-:W-:Y:S01]  /*0550*/  IADD3 R17, PT, PT, R3, R21.reuse, RZ ;  /* 0x0000001503117210 */ /* 0x080fe20007ffe0ff */
[C---:B------:R-:W-:Y:S01]  /*0560*/  IMAD.IADD R19, R20.reuse, 0x1, R21 ;  /* 0x0000000114137824 */ /* 0x040fe200078e0215 */
[----:B------:R-:W-:-:S05]  /*0570*/  IADD3 R16, P0, PT, R20, R21, RZ ;  /* 0x0000001514107210 */ /* 0x000fca0007f1e0ff */
[----:B------:R-:W1:Y:S08]  /*0580*/  LDC.64 R12, c[0x0][0x388] ;  /* 0x0000e200ff0c7b82 */ /* 0x000e700000000a00 */
[----:B------:R-:W2:Y:S01]  /*0590*/  LDC.64 R10, c[0x0][0x388] ;  /* 0x0000e200ff0a7b82 */ /* 0x000ea20000000a00 */
[----:B0-----:R-:W-:-:S04]  /*05a0*/  IMAD.WIDE R14, R17, 0x4, R14 ;  /* 0x00000004110e7825 */ /* 0x001fc800078e020e */
[----:B------:R-:W-:Y:S01]  /*05b0*/  IMAD.X R17, RZ, RZ, RZ, P0 ;  /* 0x000000ffff117224 */ /* 0x000fe200000e06ff */
[----:B------:R-:W3:Y:S01]  /*05c0*/  LDG.E R18, desc[UR6][R14.64+0x4] ;  /* 0x000004060e127981 */ /* 0x000ee2000c1e1900 */
[----:B-1----:R-:W-:-:S03]  /*05d0*/  IMAD.WIDE.U32 R12, R19, 0x4, R12 ;  /* 0x00000004130c7825 */ /* 0x002fc600078e000c */
[----:B------:R-:W4:Y:S04]  /*05e0*/  LDG.E R23, desc[UR6][R14.64+0x8] ;  /* 0x000008060e177981 */ /* 0x000f28000c1e1900 */
[----:B------:R-:W5:Y:S01]  /*05f0*/  LDG.E R25, desc[UR6][R14.64+0xc] ;  /* 0x00000c060e197981 */ /* 0x000f62000c1e1900 */
[----:B--2---:R-:W-:-:S03]  /*0600*/  LEA R10, P0, R16, R10, 0x2 ;  /* 0x0000000a100a7211 */ /* 0x004fc600078010ff */
[----:B------:R-:W2:Y:S01]  /*0610*/  LDG.E R13, desc[UR6][R12.64] ;  /* 0x000000060c0d7981 */ /* 0x000ea2000c1e1900 */
[----:B------:R-:W-:-:S03]  /*0620*/  LEA.HI.X R11, R16, R11, R17, 0x2, P0 ;  /* 0x0000000b100b7211 */ /* 0x000fc600000f1411 */
[----:B------:R-:W2:Y:S04]  /*0630*/  LDG.E R16, desc[UR6][R14.64] ;  /* 0x000000060e107981 */ /* 0x000ea8000c1e1900 */
[----:B------:R-:W3:Y:S04]  /*0640*/  LDG.E R19, desc[UR6][R10.64+0x4] ;  /* 0x000004060a137981 */ /* 0x000ee8000c1e1900 */
[----:B------:R-:W4:Y:S04]  /*0650*/  LDG.E R26, desc[UR6][R10.64+0x8] ;  /* 0x000008060a1a7981 */ /* 0x000f28000c1e1900 */
[----:B------:R-:W5:Y:S01]  /*0660*/  LDG.E R28, desc[UR6][R10.64+0xc] ;  /* 0x00000c060a1c7981 */ /* 0x000f62000c1e1900 */
[----:B------:R-:W-:-:S02]  /*0670*/  VIADD R21, R21, 0x4 ;  /* 0x0000000415157836 */ /* 0x000fc40000000000 */
[----:B--2---:R-:W-:-:S04]  /*0680*/  FADD R17, R16, -R13 ;  /* 0x8000000d10117221 */ /* 0x004fc80000000000 */
[----:B------:R-:W-:Y:S01]  /*0690*/  FFMA R17, R17, R17, R22 ;  /* 0x0000001111117223 */ /* 0x000fe20000000016 */
[----:B---3--:R-:W-:Y:S01]  /*06a0*/  FADD R18, R18, -R19 ;  /* 0x8000001312127221 */ /* 0x008fe20000000000 */
[----:B----4-:R-:W-:-:S03]  /*06b0*/  FADD R26, R23, -R26 ;  /* 0x8000001a171a7221 */ /* 0x010fc60000000000 */
[----:B------:R-:W-:Y:S01]  /*06c0*/  FFMA R17, R18, R18, R17 ;  /* 0x0000001212117223 */ /* 0x000fe20000000011 */
[----:B-----5:R-:W-:-:S03]  /*06d0*/  FADD R28, R25, -R28 ;  /* 0x8000001c191c7221 */ /* 0x020fc60000000000 */
[----:B------:R-:W-:-:S04]  /*06e0*/  FFMA R17, R26, R26, R17 ;  /* 0x0000001a1a117223 */ /* 0x000fc80000000011 */
[----:B------:R-:W-:-:S07]  /*06f0*/  FFMA R22, R28, R28, R17 ;  /* 0x0000001c1c167223 */ /* 0x000fce0000000011 */
.L_x_57:
[----:B------:R-:W-:Y:S05]  /*0700*/  @!P1 BRA `(.L_x_56) ;  /* 0x0000000000809947 */ /* 0x000fea0003800000 */
[----:B------:R-:W-:Y:S01]  /*0710*/  ISETP.NE.AND P0, PT, R5, 0x1, PT ;  /* 0x000000010500780c */ /* 0x000fe20003f05270 */
[----:B------:R-:W0:Y:S01]  /*0720*/  LDC.64 R12, c[0x0][0x388] ;  /* 0x0000e200ff0c7b82 */ /* 0x000e220000000a00 */
[----:B------:R-:W-:-:S07]  /*0730*/  LOP3.LUT P1, RZ, R24, 0x1, RZ, 0xc0, !PT ;  /* 0x0000000118ff7812 */ /* 0x000fce000782c0ff */
[----:B------:R-:W1:Y:S04]  /*0740*/  LDC.64 R14, c[0x0][0x380] ;  /* 0x0000e000ff0e7b82 */ /* 0x000e680000000a00 */
[C---:B------:R-:W-:Y:S01]  /*0750*/  @P0 IADD3 R23, P2, PT, R20.reuse, R21, RZ ;  /* 0x0000001514170210 */ /* 0x040fe20007f5e0ff */
[----:B------:R-:W-:-:S03]  /*0760*/  @P0 IMAD.IADD R25, R20, 0x1, R21 ;  /* 0x0000000114190824 */ /* 0x000fc600078e0215 */
[----:B------:R-:W2:Y:S01]  /*0770*/  @P0 LDC.64 R10, c[0x0][0x388] ;  /* 0x0000e200ff0a0b82 */ /* 0x000ea20000000a00 */
[----:B------:R-:W-:-:S07]  /*0780*/  @P0 IADD3.X R24, PT, PT, RZ, RZ, RZ, P2, !PT ;  /* 0x000000ffff180210 */ /* 0x000fce00017fe4ff */
[----:B------:R-:W3:Y:S01]  /*0790*/  LDC.64 R16, c[0x0][0x380] ;  /* 0x0000e000ff107b82 */ /* 0x000ee20000000a00 */
[----:B0-----:R-:W-:-:S06]  /*07a0*/  @P0 IMAD.WIDE.U32 R12, R25, 0x4, R12 ;  /* 0x00000004190c0825 */ /* 0x001fcc00078e000c */
[----:B------:R-:W4:Y:S01]  /*07b0*/  @P0 LDG.E R13, desc[UR6][R12.64] ;  /* 0x000000060c0d0981 */ /* 0x000f22000c1e1900 */
[----:B------:R-:W0:Y:S01]  /*07c0*/  LDC.64 R18, c[0x0][0x388] ;  /* 0x0000e200ff127b82 */ /* 0x000e220000000a00 */
[----:B--2---:R-:W-:-:S04]  /*07d0*/  @P0 LEA R10, P2, R23, R10, 0x2 ;  /* 0x0000000a170a0211 */ /* 0x004fc800078410ff */
[----:B------:R-:W-:Y:S02]  /*07e0*/  @P0 LEA.HI.X R11, R23, R11, R24, 0x2, P2 ;  /* 0x0000000b170b0211 */ /* 0x000fe400010f1418 */
[----:B------:R-:W-:Y:S01]  /*07f0*/  @P0 IADD3 R23, PT, PT, R3, R21, RZ ;  /* 0x0000001503170210 */ /* 0x000fe20007ffe0ff */
[----:B------:R-:W-:Y:S02]  /*0800*/  @P0 VIADD R21, R21, 0x2 ;  /* 0x0000000215150836 */ /* 0x000fe40000000000 */
[----:B------:R-:W2:Y:S02]  /*0810*/  @P0 LDG.E R10, desc[UR6][R10.64+0x4] ;  /* 0x000004060a0a0981 */ /* 0x000ea4000c1e1900 */
[----:B-1----:R-:W-:Y:S01]  /*0820*/  @P0 IMAD.WIDE R14, R23, 0x4, R14 ;  /* 0x00000004170e0825 */ /* 0x002fe200078e020e */
[----:B------:R-:W-:-:S03]  /*0830*/  @P1 IADD3 R23, PT, PT, R20, R21, RZ ;  /* 0x0000001514171210 */ /* 0x000fc60007ffe0ff */
[----:B------:R-:W-:Y:S01]  /*0840*/  @P1 IMAD.IADD R21, R3, 0x1, R21 ;  /* 0x0000000103151824 */ /* 0x000fe200078e0215 */
[----:B------:R-:W4:Y:S01]  /*0850*/  @P0 LDG.E R20, desc[UR6][R14.64] ;  /* 0x000000060e140981 */ /* 0x000f22000c1e1900 */
[----:B0-----:R-:W-:-:S03]  /*0860*/  @P1 IMAD.WIDE.U32 R18, R23, 0x4, R18 ;  /* 0x0000000417121825 */ /* 0x001fc600078e0012 */
[----:B------:R-:W2:Y:S01]  /*0870*/  @P0 LDG.E R23, desc[UR6][R14.64+0x4] ;  /* 0x000004060e170981 */ /* 0x000ea2000c1e1900 */
[----:B---3--:R-:W-:-:S03]  /*0880*/  @P1 IMAD.WIDE R16, R21, 0x4, R16 ;  /* 0x0000000415101825 */ /* 0x008fc600078e0210 */
[----:B------:R-:W3:Y:S04]  /*0890*/  @P1 LDG.E R19, desc[UR6][R18.64] ;  /* 0x0000000612131981 */ /* 0x000ee8000c1e1900 */
[----:B------:R-:W3:Y:S01]  /*08a0*/  @P1 LDG.E R16, desc[UR6][R16.64] ;  /* 0x0000000610101981 */ /* 0x000ee2000c1e1900 */
[----:B----4-:R-:W-:Y:S01]  /*08b0*/  @P0 FADD R21, R20, -R13 ;  /* 0x8000000d14150221 */ /* 0x010fe20000000000 */
[----:B--2---:R-:W-:-:S03]  /*08c0*/  @P0 FADD R20, R23, -R10 ;  /* 0x8000000a17140221 */ /* 0x004fc60000000000 */
[----:B------:R-:W-:-:S04]  /*08d0*/  @P0 FFMA R21, R21, R21, R22 ;  /* 0x0000001515150223 */ /* 0x000fc80000000016 */
[----:B------:R-:W-:Y:S01]  /*08e0*/  @P0 FFMA R22, R20, R20, R21 ;  /* 0x0000001414160223 */ /* 0x000fe20000000015 */
[----:B---3--:R-:W-:-:S04]  /*08f0*/  @P1 FADD R11, R16, -R19 ;  /* 0x80000013100b1221 */ /* 0x008fc80000000000 */
[----:B------:R-:W-:-:S07]  /*0900*/  @P1 FFMA R22, R11, R11, R22 ;  /* 0x0000000b0b161223 */ /* 0x000fce0000000016 */
.L_x_56:
[----:B------:R-:W0:Y:S01]  /*0910*/  LDCU UR4, c[0x0][0x398] ;  /* 0x00007300ff0477ac */ /* 0x000e220008000800 */
[----:B------:R-:W-:Y:S02]  /*0920*/  IADD3 R10, PT, PT, R9, 0x1, RZ ;  /* 0x00000001090a7810 */ /* 0x000fe40007ffe0ff */
[----:B------:R-:W-:-:S04]  /*0930*/  FSETP.GEU.AND P0, PT, R22, R7, PT ;  /* 0x000000071600720b */ /* 0x000fc80003f0e000 */
[----:B------:R-:W-:Y:S02]  /*0940*/  FSEL R7, R22, R7, !P0 ;  /* 0x0000000716077208 */ /* 0x000fe40004000000 */
[----:B------:R-:W-:Y:S02]  /*0950*/  SEL R2, R9, R2, !P0 ;  /* 0x0000000209027207 */ /* 0x000fe40004000000 */
[----:B0-----:R-:W-:-:S13]  /*0960*/  ISETP.NE.AND P1, PT, R10, UR4, PT ;  /* 0x000000040a007c0c */ /* 0x001fda000bf25270 */
[----:B------:R-:W-:Y:S05]  /*0970*/  @!P1 BRA `(.L_x_52) ;  /* 0x0000000400049947 */ /* 0x000fea0003800000 */
[----:B------:R-:W-:Y:S01]  /*0980*/  IMAD.MOV.U32 R9, RZ, RZ, R10 ;  /* 0x000000ffff097224 */ /* 0x000fe200078e000a */
[----:B------:R-:W-:Y:S06]  /*0990*/  BRA `(.L_x_58) ;  /* 0xfffffff400f87947 */ /* 0x000fec000383ffff */
.L_x_53:
[----:B------:R-:W-:Y:S01]  /*09a0*/  UISETP.GE.U32.AND UP0, UPT, UR4, 0x4, UPT ;  /* 0x000000040400788c */ /* 0x000fe2000bf06070 */
[----:B------:R-:W-:Y:S01]  /*09b0*/  HFMA2 R5, -RZ, RZ, 0, 0 ;  /* 0x00000000ff057431 */ /* 0x000fe200000001ff */
[----:B------:R-:W-:Y:S01]  /*09c0*/  MOV R3, 0x7f7fffff ;  /* 0x7f7fffff00037802 */ /* 0x000fe20000000f00 */
[----:B------:R-:W-:Y:S01]  /*09d0*/  IMAD.MOV.U32 R2, RZ, RZ, -0x1 ;  /* 0xffffffffff027424 */ /* 0x000fe200078e00ff */
[----:B------:R-:W-:-:S05]  /*09e0*/  ULOP3.LUT UR5, UR4, 0x3, URZ, 0xc0, !UPT ;  /* 0x0000000304057892 */ /* 0x000fca000f8ec0ff */
[----:B------:R-:W-:Y:S07]  /*09f0*/  BRA.U !UP0, `(.L_x_59) ;  /* 0x0000000108bc7547 */ /* 0x000fee000b800000 */
[----:B------:R-:W-:Y:S01]  /*0a00*/  ULOP3.LUT UR4, UR4, 0x7ffffffc, URZ, 0xc0, !UPT ;  /* 0x7ffffffc04047892 */ /* 0x000fe2000f8ec0ff */
[----:B------:R-:W-:Y:S01]  /*0a10*/  IMAD.MOV.U32 R3, RZ, RZ, 0x7f7fffff ;  /* 0x7f7fffffff037424 */ /* 0x000fe200078e00ff */
[----:B------:R-:W-:Y:S01]  /*0a20*/  MOV R2, 0xffffffff ;  /* 0xffffffff00027802 */ /* 0x000fe20000000f00 */
[----:B------:R-:W-:Y:S01]  /*0a30*/  IMAD.MOV.U32 R4, RZ, RZ, RZ ;  /* 0x000000ffff047224 */ /* 0x000fe200078e00ff */
[----:B------:R-:W-:Y:S02]  /*0a40*/  UISETP.GT.AND UP0, UPT, UR4, URZ, UPT ;  /* 0x000000ff0400728c */ /* 0x000fe4000bf04270 */
[----:B------:R-:W-:-:S07]  /*0a50*/  MOV R5, UR4 ;  /* 0x0000000400057c02 */ /* 0x000fce0008000f00 */
[----:B------:R-:W-:Y:S05]  /*0a60*/  BRA.U !UP0, `(.L_x_60) ;  /* 0x0000000108887547 */ /* 0x000fea000b800000 */
[----:B------:R-:W-:Y:S01]  /*0a70*/  IMAD.IADD R6, R5, 0x1, -R4 ;  /* 0x0000000105067824 */ /* 0x000fe200078e0a04 */
[----:B------:R-:W-:-:S04]  /*0a80*/  PLOP3.LUT P0, PT, PT, PT, PT, 0x80, 0x8 ;  /* 0x000000000008781c */ /* 0x000fc80003f0f070 */
[----:B------:R-:W-:-:S13]  /*0a90*/  ISETP.GT.AND P1, PT, R6, 0xc, PT ;  /* 0x0000000c0600780c */ /* 0x000fda0003f24270 */
[----:B------:R-:W-:Y:S05]  /*0aa0*/  @!P1 BRA `(.L_x_61) ;  /* 0x0000000000449947 */ /* 0x000fea0003800000 */
[----:B------:R-:W-:Y:S02]  /*0ab0*/  PLOP3.LUT P0, PT, PT, PT, PT, 0x8, 0x80 ;  /* 0x000000000080781c */ /* 0x000fe40003f0e170 */
[----:B------:R-:W-:-:S11]  /*0ac0*/  IADD3 R7, PT, PT, R5, -0xc, RZ ;  /* 0xfffffff405077810 */ /* 0x000fd60007ffe0ff */
.L_x_62:
[----:B------:R-:W-:-:S04]  /*0ad0*/  FSETP.GT.AND P2, PT, R3, RZ, PT ;  /* 0x000000ff0300720b */ /* 0x000fc80003f44000 */
[----:B------:R-:W-:Y:S02]  /*0ae0*/  FSEL R3, R3, RZ, !P2 ;  /* 0x000000ff03037208 */ /* 0x000fe40005000000 */
[----:B------:R-:W-:Y:S02]  /*0af0*/  SEL R2, R4, R2, P2 ;  /* 0x0000000204027207 */ /* 0x000fe40001000000 */
[----:B------:R-:W-:-:S04]  /*0b00*/  FSETP.GT.AND P3, PT, R3, RZ, PT ;  /* 0x000000ff0300720b */ /* 0x000fc80003f64000 */
[----:B------:R-:W-:-:S04]  /*0b10*/  FSEL R3, R3, RZ, !P3 ;  /* 0x000000ff03037208 */ /* 0x000fc80005800000 */
[----:B------:R-:W-:-:S04]  /*0b20*/  FSETP.GT.AND P4, PT, R3, RZ, PT ;  /* 0x000000ff0300720b */ /* 0x000fc80003f84000 */
[----:B------:R-:W-:Y:S01]  /*0b30*/  FSEL R3, R3, RZ, !P4 ;  /* 0x000000ff03037208 */ /* 0x000fe20006000000 */
[----:B------:R-:W-:-:S03]  /*0b40*/  @P3 VIADD R2, R4, 0x4 ;  /* 0x0000000404023836 */ /* 0x000fc60000000000 */
[----:B------:R-:W-:-:S04]  /*0b50*/  FSETP.GT.AND P1, PT, R3, RZ, PT ;  /* 0x000000ff0300720b */ /* 0x000fc80003f24000 */
[----:B------:R-:W-:Y:S02]  /*0b60*/  FSEL R3, R3, RZ, !P1 ;  /* 0x000000ff03037208 */ /* 0x000fe40004800000 */
[----:B------:R-:W-:-:S07]  /*0b70*/  @P4 IADD3 R2, PT, PT, R4, 0x8, RZ ;  /* 0x0000000804024810 */ /* 0x000fce0007ffe0ff */
[C---:B------:R-:W-:Y:S01]  /*0b80*/  @P1 VIADD R2, R4.reuse, 0xc ;  /* 0x0000000c04021836 */ /* 0x040fe20000000000 */
[----:B------:R-:W-:-:S04]  /*0b90*/  IADD3 R4, PT, PT, R4, 0x10, RZ ;  /* 0x0000001004047810 */ /* 0x000fc80007ffe0ff */
[----:B------:R-:W-:-:S13]  /*0ba0*/  ISETP.GE.AND P2, PT, R4, R7, PT ;  /* 0x000000070400720c */ /* 0x000fda0003f46270 */
[----:B------:R-:W-:Y:S05]  /*0bb0*/  @!P2 BRA `(.L_x_62) ;  /* 0xfffffffc00c4a947 */ /* 0x000fea000383ffff */
.L_x_61:
[----:B------:R-:W-:-:S05]  /*0bc0*/  IMAD.IADD R6, R5, 0x1, -R4 ;  /* 0x0000000105067824 */ /* 0x000fca00078e0a04 */
[----:B------:R-:W-:-:S13]  /*0bd0*/  ISETP.GT.AND P1, PT, R6, 0x4, PT ;  /* 0x000000040600780c */ /* 0x000fda0003f24270 */
[----:B------:R-:W-:Y:S05]  /*0be0*/  @!P1 BRA `(.L_x_63) ;  /* 0x0000000000209947 */ /* 0x000fea0003800000 */
[C---:B------:R-:W-:Y:S02]  /*0bf0*/  FSETP.GT.AND P1, PT, R3.reuse, RZ, PT ;  /* 0x000000ff0300720b */ /* 0x040fe40003f24000 */
[----:B------:R-:W-:Y:S02]  /*0c00*/  PLOP3.LUT P0, PT, PT, PT, PT, 0x8, 0x80 ;  /* 0x000000000080781c */ /* 0x000fe40003f0e170 */
[----:B------:R-:W-:Y:S02]  /*0c10*/  FSEL R3, R3, RZ, !P1 ;  /* 0x000000ff03037208 */ /* 0x000fe40004800000 */
[----:B------:R-:W-:Y:S02]  /*0c20*/  SEL R2, R4, R2, P1 ;  /* 0x0000000204027207 */ /* 0x000fe40000800000 */
[----:B------:R-:W-:-:S04]  /*0c30*/  FSETP.GT.AND P2, PT, R3, RZ, PT ;  /* 0x000000ff0300720b */ /* 0x000fc80003f44000 */
[----:B------:R-:W-:-:S09]  /*0c40*/  FSEL R3, R3, RZ, !P2 ;  /* 0x000000ff03037208 */ /* 0x000fd20005000000 */
[C---:B------:R-:W-:Y:S01]  /*0c50*/  @P2 IADD3 R2, PT, PT, R4.reuse, 0x4, RZ ;  /* 0x0000000404022810 */ /* 0x040fe20007ffe0ff */
[----:B------:R-:W-:-:S07]  /*0c60*/  VIADD R4, R4, 0x8 ;  /* 0x0000000804047836 */ /* 0x000fce0000000000 */
.L_x_63:
[----:B------:R-:W-:-:S13]  /*0c70*/  ISETP.NE.OR P0, PT, R4, R5, P0 ;  /* 0x000000050400720c */ /* 0x000fda0000705670 */
[----:B------:R-:W-:Y:S05]  /*0c80*/  @!P0 BRA `(.L_x_59) ;  /* 0x0000000000188947 */ /* 0x000fea0003800000 */
.L_x_60:
[----:B------:R-:W-:-:S04]  /*0c90*/  FSETP.GT.AND P1, PT, R3, RZ, PT ;  /* 0x000000ff0300720b */ /* 0x000fc80003f24000 */
[C---:B------:R-:W-:Y:S02]  /*0ca0*/  SEL R2, R4.reuse, R2, P1 ;  /* 0x0000000204027207 */ /* 0x040fe40000800000 */
[----:B------:R-:W-:Y:S02]  /*0cb0*/  IADD3 R4, PT, PT, R4, 0x4, RZ ;  /* 0x0000000404047810 */ /* 0x000fe40007ffe0ff */
[----:B------:R-:W-:Y:S02]  /*0cc0*/  FSEL R3, R3, RZ, !P1 ;  /* 0x000000ff03037208 */ /* 0x000fe40004800000 */
[----:B------:R-:W-:-:S13]  /*0cd0*/  ISETP.NE.AND P0, PT, R4, R5, PT ;  /* 0x000000050400720c */ /* 0x000fda0003f05270 */
[----:B------:R-:W-:Y:S05]  /*0ce0*/  @P0 BRA `(.L_x_60) ;  /* 0xfffffffc00e80947 */ /* 0x000fea000383ffff */
.L_x_59:
[----:B------:R-:W-:-:S09]  /*0cf0*/  UISETP.NE.AND UP0, UPT, UR5, URZ, UPT ;  /* 0x000000ff0500728c */ /* 0x000fd2000bf05270 */
[----:B------:R-:W-:Y:S05]  /*0d00*/  BRA.U !UP0, `(.L_x_52) ;  /* 0x0000000108207547 */ /* 0x000fea000b800000 */
[----:B------:R-:W-:-:S05]  /*0d10*/  UMOV UR4, URZ ;  /* 0x000000ff00047c82 */ /* 0x000fca0008000000 */
.L_x_64:
[----:B------:R-:W-:Y:S01]  /*0d20*/  UIADD3 UR4, UPT, UPT, UR4, 0x1, URZ ;  /* 0x0000000104047890 */ /* 0x000fe2000fffe0ff */
[----:B------:R-:W-:-:S03]  /*0d30*/  FSETP.GT.AND P0, PT, R3, RZ, PT ;  /* 0x000000ff0300720b */ /* 0x000fc60003f04000 */
[----:B------:R-:W-:Y:S01]  /*0d40*/  UISETP.NE.AND UP0, UPT, UR4, UR5, UPT ;  /* 0x000000050400728c */ /* 0x000fe2000bf05270 */
[C---:B------:R-:W-:Y:S01]  /*0d50*/  SEL R2, R5.reuse, R2, P0 ;  /* 0x0000000205027207 */ /* 0x040fe20000000000 */
[----:B------:R-:W-:Y:S01]  /*0d60*/  VIADD R5, R5, 0x1 ;  /* 0x0000000105057836 */ /* 0x000fe20000000000 */
[----:B------:R-:W-:-:S06]  /*0d70*/  FSEL R3, R3, RZ, !P0 ;  /* 0x000000ff03037208 */ /* 0x000fcc0004000000 */
[----:B------:R-:W-:Y:S05]  /*0d80*/  BRA.U UP0, `(.L_x_64) ;  /* 0xfffffffd00e47547 */ /* 0x000fea000b83ffff */
.L_x_52:
[----:B------:R-:W0:Y:S01]  /*0d90*/  LDC.64 R4, c[0x0][0x3a0] ;  /* 0x0000e800ff047b82 */ /* 0x000e220000000a00 */
[----:B------:R-:W-:-:S07]  /*0da0*/  HFMA2 R3, -RZ, RZ, 0, 5.9604644775390625e-08 ;  /* 0x00000001ff037431 */ /* 0x000fce00000001ff */
[----:B------:R-:W1:Y:S01]  /*0db0*/  LDC.64 R6, c[0x0][0x3a8] ;  /* 0x0000ea00ff067b82 */ /* 0x000e620000000a00 */
[----:B0-----:R-:W-:-:S05]  /*0dc0*/  IMAD.WIDE R4, R0, 0x4, R4 ;  /* 0x0000000400047825 */ /* 0x001fca00078e0204 */
[----:B------:R-:W-:Y:S01]  /*0dd0*/  STG.E desc[UR6][R4.64], R2 ;  /* 0x0000000204007986 */ /* 0x000fe2000c101906 */
[----:B-1----:R-:W-:-:S05]  /*0de0*/  IMAD.WIDE R6, R2, 0x4, R6 ;  /* 0x0000000402067825 */ /* 0x002fca00078e0206 */
[----:B------:R-:W-:Y:S01]  /*0df0*/  REDG.E.ADD.STRONG.GPU desc[UR6][R6.64], R3 ;  /* 0x000000030600798e */ /* 0x000fe2000c12e106 */
[----:B------:R-:W-:Y:S05]  /*0e00*/  EXIT ;  /* 0x000000000000794d */ /* 0x000fea0003800000 */
.L_x_65:
        /* <DEDUP_REMOVED lines=15> */
.L_x_69:


//--------------------- .nv.shared.reserved.0     --------------------------
	.section	.nv.shared.reserved.0,"aw",@nobits
	.weak		__nv_reservedSMEM_offset_0_alias
	.size		__nv_reservedSMEM_offset_0_alias, 0, 64
	.other		__nv_reservedSMEM_offset_0_alias,@"STO_CUDA_RESERVED_SHARED STV_DEFAULT"
__nv_reservedSMEM_offset_0_alias:
	.zero		0
	.zero		64


//--------------------- .nv.constant0._Z19normalize_centroidsPiPfii --------------------------
	.section	.nv.constant0._Z19normalize_centroidsPiPfii,"a",@progbits
	.sectionflags	@""
	.align	4
.nv.constant0._Z19normalize_centroidsPiPfii:
	.zero		920


//--------------------- .nv.constant0._Z16update_centroidsPfiiiPiS_S0_ --------------------------
	.section	.nv.constant0._Z16update_centroidsPfiiiPiS_S0_,"a",@progbits
	.sectionflags	@""
	.align	4
.nv.constant0._Z16update_centroidsPfiiiPiS_S0_:
	.zero		944


//--------------------- .nv.constant0._Z17compute_distancesPfS_iiiPiS0_ --------------------------
	.section	.nv.constant0._Z17compute_distancesPfS_iiiPiS0_,"a",@progbits
	.sectionflags	@""
	.align	4
.nv.constant0._Z17compute_distancesPfS_iiiPiS0_:
	.zero		944


//--------------------- SYMBOLS --------------------------

	.type		.nv.reservedSmem.offset0,@object
	.size		.nv.reservedSmem.offset0,0x4
